// auto-generated by cutlass_sweep.gemm — config: {"arch": "sm_90", "cluster_m": 2, "cluster_n": 4, "dtype": "fp16", "dtype_b": "fp16", "layout": "nt", "stages": 6, "tile_k": 64, "tile_m": 128, "tile_n": 128}
#include "cutlass/cutlass.h"
#include "cutlass/gemm/collective/collective_builder.hpp"
#include "cutlass/gemm/device/gemm_universal_adapter.h"
#include "cutlass/gemm/kernel/gemm_universal.hpp"
#include "cutlass/epilogue/collective/collective_builder.hpp"

using ElemA = cutlass::half_t;
using ElemB = cutlass::half_t;
using ElemCD = cutlass::half_t;
using Acc  = float;
using TileShape    = cute::Shape<cute::_128, cute::_128, cute::_64>;
using ClusterShape = cute::Shape<cute::_2, cute::_4, cute::_1>;

using CollectiveEpilogue = typename cutlass::epilogue::collective::CollectiveBuilder<
    cutlass::arch::Sm90, cutlass::arch::OpClassTensorOp,
    TileShape, ClusterShape,
    cutlass::epilogue::collective::EpilogueTileAuto,
    Acc, Acc,
    ElemCD, cutlass::layout::RowMajor, 128 / cutlass::sizeof_bits<ElemCD>::value,
    ElemCD, cutlass::layout::RowMajor, 128 / cutlass::sizeof_bits<ElemCD>::value,
    cutlass::epilogue::collective::EpilogueScheduleAuto
  >::CollectiveOp;

using CollectiveMainloop = typename cutlass::gemm::collective::CollectiveBuilder<
    cutlass::arch::Sm90, cutlass::arch::OpClassTensorOp,
    ElemA, cutlass::layout::RowMajor, 128 / cutlass::sizeof_bits<ElemA>::value,
    ElemB, cutlass::layout::ColumnMajor, 128 / cutlass::sizeof_bits<ElemB>::value,
    Acc,
    TileShape, ClusterShape,
    cutlass::gemm::collective::StageCount<6>,
    cutlass::gemm::collective::KernelScheduleAuto
  >::CollectiveOp;

using GemmKernel = cutlass::gemm::kernel::GemmUniversal<
    cute::Shape<int,int,int,int>,
    CollectiveMainloop,
    CollectiveEpilogue
>;
using Gemm = cutlass::gemm::device::GemmUniversalAdapter<GemmKernel>;

// Force the device kernel symbol into the cubin without needing a host main.
auto* _anchor = &cutlass::device_kernel<GemmKernel>;


// ===== COMPILED SASS (sm_90a) =====

	.target	sm_90a

	.elftype	@"ET_EXEC"


//--------------------- .note.nv.tkinfo           --------------------------
	.section	.note.nv.tkinfo,"",@"SHT_NOTE"
	.sectionflags	@"SHF_NOTE_NV_TKINFO"
	.tkinfo
        /*0018*/ 	.word	0x00000002
        /*0030*/ 	.string	""
        /*0030*/ 	.string	"ptxas"
        /*0030*/ 	.string	"Cuda compilation tools, release 13.0, V13.0.88"
        /*0030*/ 	.string	"Build cuda_13.0.r13.0/compiler.36424714_0"
        /*0030*/ 	.string	"-arch sm_90a -m 64 "



//--------------------- .note.nv.cuinfo           --------------------------
	.section	.note.nv.cuinfo,"",@"SHT_NOTE"
	.sectionflags	@"SHF_NOTE_NV_CUINFO"
        /*0018*/ 	.short	0x0002
        /*001a*/ 	.short	0x005a
        /*001c*/ 	.short	0x0082
	.zero		2


//--------------------- .nv.info                  --------------------------
	.section	.nv.info,"",@"SHT_CUDA_INFO"
	.align	4


	//----- nvinfo : EIATTR_REGCOUNT
	.align		4
        /*0000*/ 	.byte	0x04, 0x2f
        /*0002*/ 	.short	(.L_15 - .L_14)
	.align		4
.L_14:
        /*0004*/ 	.word	index@(_ZN7cutlass13device_kernelINS_4gemm6kernel13GemmUniversalIN4cute5tupleIJiiiiEEENS1_10collective13CollectiveMmaINS1_34MainloopSm90TmaGmmaWarpSpecializedILi6ENS5_IJNS4_1CILi2EEENSA_ILi4EEENSA_ILi1EEEEEENS1_35KernelTmaWarpSpecializedCooperativeEEENS5_IJNSA_ILi128EEESH_NSA_ILi64EEEEEENS_6half_tENS5_IJlSD_lEEESK_SL_NS4_8TiledMMAINS4_8MMA_AtomIJNS4_4SM904GMMA26MMA_64x128x16_F32F16F16_SSILNSP_5MajorE0ELSR_0ELNSP_7ScaleInE1ELSS_1EEEEEENS4_6LayoutINS5_IJSB_SD_SD_EEENS5_IJSD_NSA_ILi0EEESX_EEEEENS5_IJNS4_10UnderscoreES10_S10_EEEEENS4_23SM90_TMA_LOAD_MULTICASTENS4_14ComposedLayoutINS4_7SwizzleILi3ELi4ELi3EEENS4_18smem_ptr_flag_bitsILi16EEENSV_INS5_IJNSA_ILi8EEESI_EEENS5_IJSI_SD_EEEEEEEvNS4_8identityES13_S1D_vS1E_EENS_8epilogue10collective6detail29Sm90TmaWarpSpecializedAdapterINS1H_15DefaultEpilogueISK_SL_SL_NS1G_6thread17LinearCombinationISK_Li1EffLNS1L_9ScaleType4KindE0ELNS_15FloatRoundStyleE2ESK_EENS1_15EpilogueDefaultEEEEEvvEEEEvNT_6ParamsE)
        /*0008*/ 	.word	0x000000a8


	//----- nvinfo : EIATTR_FRAME_SIZE
	.align		4
.L_15:
        /*000c*/ 	.byte	0x04, 0x11
        /*000e*/ 	.short	(.L_17 - .L_16)
	.align		4
.L_16:
        /*0010*/ 	.word	index@(_ZN7cutlass13device_kernelINS_4gemm6kernel13GemmUniversalIN4cute5tupleIJiiiiEEENS1_10collective13CollectiveMmaINS1_34MainloopSm90TmaGmmaWarpSpecializedILi6ENS5_IJNS4_1CILi2EEENSA_ILi4EEENSA_ILi1EEEEEENS1_35KernelTmaWarpSpecializedCooperativeEEENS5_IJNSA_ILi128EEESH_NSA_ILi64EEEEEENS_6half_tENS5_IJlSD_lEEESK_SL_NS4_8TiledMMAINS4_8MMA_AtomIJNS4_4SM904GMMA26MMA_64x128x16_F32F16F16_SSILNSP_5MajorE0ELSR_0ELNSP_7ScaleInE1ELSS_1EEEEEENS4_6LayoutINS5_IJSB_SD_SD_EEENS5_IJSD_NSA_ILi0EEESX_EEEEENS5_IJNS4_10UnderscoreES10_S10_EEEEENS4_23SM90_TMA_LOAD_MULTICASTENS4_14ComposedLayoutINS4_7SwizzleILi3ELi4ELi3EEENS4_18smem_ptr_flag_bitsILi16EEENSV_INS5_IJNSA_ILi8EEESI_EEENS5_IJSI_SD_EEEEEEEvNS4_8identityES13_S1D_vS1E_EENS_8epilogue10collective6detail29Sm90TmaWarpSpecializedAdapterINS1H_15DefaultEpilogueISK_SL_SL_NS1G_6thread17LinearCombinationISK_Li1EffLNS1L_9ScaleType4KindE0ELNS_15FloatRoundStyleE2ESK_EENS1_15EpilogueDefaultEEEEEvvEEEEvNT_6ParamsE)
        /*0014*/ 	.word	0x00000000


	//----- nvinfo : EIATTR_MIN_STACK_SIZE
	.align		4
.L_17:
        /*0018*/ 	.byte	0x04, 0x12
        /*001a*/ 	.short	(.L_19 - .L_18)
	.align		4
.L_18:
        /*001c*/ 	.word	index@(_ZN7cutlass13device_kernelINS_4gemm6kernel13GemmUniversalIN4cute5tupleIJiiiiEEENS1_10collective13CollectiveMmaINS1_34MainloopSm90TmaGmmaWarpSpecializedILi6ENS5_IJNS4_1CILi2EEENSA_ILi4EEENSA_ILi1EEEEEENS1_35KernelTmaWarpSpecializedCooperativeEEENS5_IJNSA_ILi128EEESH_NSA_ILi64EEEEEENS_6half_tENS5_IJlSD_lEEESK_SL_NS4_8TiledMMAINS4_8MMA_AtomIJNS4_4SM904GMMA26MMA_64x128x16_F32F16F16_SSILNSP_5MajorE0ELSR_0ELNSP_7ScaleInE1ELSS_1EEEEEENS4_6LayoutINS5_IJSB_SD_SD_EEENS5_IJSD_NSA_ILi0EEESX_EEEEENS5_IJNS4_10UnderscoreES10_S10_EEEEENS4_23SM90_TMA_LOAD_MULTICASTENS4_14ComposedLayoutINS4_7SwizzleILi3ELi4ELi3EEENS4_18smem_ptr_flag_bitsILi16EEENSV_INS5_IJNSA_ILi8EEESI_EEENS5_IJSI_SD_EEEEEEEvNS4_8identityES13_S1D_vS1E_EENS_8epilogue10collective6detail29Sm90TmaWarpSpecializedAdapterINS1H_15DefaultEpilogueISK_SL_SL_NS1G_6thread17LinearCombinationISK_Li1EffLNS1L_9ScaleType4KindE0ELNS_15FloatRoundStyleE2ESK_EENS1_15EpilogueDefaultEEEEEvvEEEEvNT_6ParamsE)
        /*0020*/ 	.word	0x00000000
.L_19:


//--------------------- .nv.compat                --------------------------
	.section	.nv.compat,"",@"SHT_CUDA_COMPAT_INFO"
	.align	4
        /*0000*/ 	.byte	0x02, 0x09, 0x01, 0x00, 0x02, 0x02, 0x04, 0x00, 0x02, 0x05, 0x05, 0x00, 0x03, 0x07, 0x01, 0x01
        /*0010*/ 	.byte	0x02, 0x03, 0x01, 0x00, 0x02, 0x06, 0x01, 0x00, 0x04, 0x0b, 0x08, 0x00, 0x00, 0x00, 0x00, 0x00
        /*0020*/ 	.byte	0x00, 0x00, 0x00, 0x00


//--------------------- .nv.info._ZN7cutlass13device_kernelINS_4gemm6kernel13GemmUniversalIN4cute5tupleIJiiiiEEENS1_10collective13CollectiveMmaINS1_34MainloopSm90TmaGmmaWarpSpecializedILi6ENS5_IJNS4_1CILi2EEENSA_ILi4EEENSA_ILi1EEEEEENS1_35KernelTmaWarpSpecializedCooperativeEEENS5_IJNSA_ILi128EEESH_NSA_ILi64EEEEEENS_6half_tENS5_IJlSD_lEEESK_SL_NS4_8TiledMMAINS4_8MMA_AtomIJNS4_4SM904GMMA26MMA_64x128x16_F32F16F16_SSILNSP_5MajorE0ELSR_0ELNSP_7ScaleInE1ELSS_1EEEEEENS4_6LayoutINS5_IJSB_SD_SD_EEENS5_IJSD_NSA_ILi0EEESX_EEEEENS5_IJNS4_10UnderscoreES10_S10_EEEEENS4_23SM90_TMA_LOAD_MULTICASTENS4_14ComposedLayoutINS4_7SwizzleILi3ELi4ELi3EEENS4_18smem_ptr_flag_bitsILi16EEENSV_INS5_IJNSA_ILi8EEESI_EEENS5_IJSI_SD_EEEEEEEvNS4_8identityES13_S1D_vS1E_EENS_8epilogue10collective6detail29Sm90TmaWarpSpecializedAdapterINS1H_15DefaultEpilogueISK_SL_SL_NS1G_6thread17LinearCombinationISK_Li1EffLNS1L_9ScaleType4KindE0ELNS_15FloatRoundStyleE2ESK_EENS1_15EpilogueDefaultEEEEEvvEEEEvNT_6ParamsE --------------------------
	.section	.nv.info._ZN7cutlass13device_kernelINS_4gemm6kernel13GemmUniversalIN4cute5tupleIJiiiiEEENS1_10collective13CollectiveMmaINS1_34MainloopSm90TmaGmmaWarpSpecializedILi6ENS5_IJNS4_1CILi2EEENSA_ILi4EEENSA_ILi1EEEEEENS1_35KernelTmaWarpSpecializedCooperativeEEENS5_IJNSA_ILi128EEESH_NSA_ILi64EEEEEENS_6half_tENS5_IJlSD_lEEESK_SL_NS4_8TiledMMAINS4_8MMA_AtomIJNS4_4SM904GMMA26MMA_64x128x16_F32F16F16_SSILNSP_5MajorE0ELSR_0ELNSP_7ScaleInE1ELSS_1EEEEEENS4_6LayoutINS5_IJSB_SD_SD_EEENS5_IJSD_NSA_ILi0EEESX_EEEEENS5_IJNS4_10UnderscoreES10_S10_EEEEENS4_23SM90_TMA_LOAD_MULTICASTENS4_14ComposedLayoutINS4_7SwizzleILi3ELi4ELi3EEENS4_18smem_ptr_flag_bitsILi16EEENSV_INS5_IJNSA_ILi8EEESI_EEENS5_IJSI_SD_EEEEEEEvNS4_8identityES13_S1D_vS1E_EENS_8epilogue10collective6detail29Sm90TmaWarpSpecializedAdapterINS1H_15DefaultEpilogueISK_SL_SL_NS1G_6thread17LinearCombinationISK_Li1EffLNS1L_9ScaleType4KindE0ELNS_15FloatRoundStyleE2ESK_EENS1_15EpilogueDefaultEEEEEvvEEEEvNT_6ParamsE,"",@"SHT_CUDA_INFO"
	.sectionflags	@""
	.align	4


	//----- nvinfo : EIATTR_CUDA_API_VERSION
	.align		4
        /*0000*/ 	.byte	0x04, 0x37
        /*0002*/ 	.short	(.L_21 - .L_20)
.L_20:
        /*0004*/ 	.word	0x00000082


	//----- nvinfo : EIATTR_KPARAM_INFO
	.align		4
.L_21:
        /*0008*/ 	.byte	0x04, 0x17
        /*000a*/ 	.short	(.L_23 - .L_22)
.L_22:
        /*000c*/ 	.word	0x00000000
        /*0010*/ 	.short	0x0000
        /*0012*/ 	.short	0x0070
        /*0014*/ 	.byte	0x00, 0xf0, 0x01, 0x10


	//----- nvinfo : EIATTR_SPARSE_MMA_MASK
	.align		4
.L_23:
        /*0018*/ 	.byte	0x03, 0x50
        /*001a*/ 	.short	0x0000


	//----- nvinfo : EIATTR_MAXREG_COUNT
	.align		4
        /*001c*/ 	.byte	0x03, 0x1b
        /*001e*/ 	.short	0x00a8


	//----- nvinfo : EIATTR_NUM_BARRIERS
	.align		4
        /*0020*/ 	.byte	0x02, 0x4c
        /*0022*/ 	.byte	0x01
	.zero		1


	//----- nvinfo : EIATTR_EXTERNS
	.align		4
        /*0024*/ 	.byte	0x04, 0x0f
        /*0026*/ 	.short	(.L_25 - .L_24)


	//   ....[0]....
	.align		4
.L_24:
        /*0028*/ 	.word	index@(__assertfail)


	//----- nvinfo : EIATTR_MERCURY_ISA_VERSION
	.align		4
.L_25:
        /*002c*/ 	.byte	0x03, 0x5f
        /*002e*/ 	.short	0x0101


	//----- nvinfo : EIATTR_INT_WARP_WIDE_INSTR_OFFSETS
	.align		4
        /*0030*/ 	.byte	0x04, 0x31
        /*0032*/ 	.short	(.L_27 - .L_26)


	//   ....[0]....
.L_26:
        /*0034*/ 	.word	0x000004c0


	//   ....[1]....
        /*0038*/ 	.word	0x000004f0


	//   ....[2]....
        /*003c*/ 	.word	0x00000690


	//   ....[3]....
        /*0040*/ 	.word	0x00001f40


	//----- nvinfo : EIATTR_COOP_GROUP_MASK_REGIDS
	.align		4
.L_27:
        /*0044*/ 	.byte	0x04, 0x29
        /*0046*/ 	.short	(.L_29 - .L_28)


	//   ....[0]....
.L_28:
        /*0048*/ 	.word	0xffffffff


	//   ....[1]....
        /*004c*/ 	.word	0xffffffff


	//   ....[2]....
        /*0050*/ 	.word	0xffffffff


	//   ....[3]....
        /*0054*/ 	.word	0xffffffff


	//   ....[4]....
        /*0058*/ 	.word	0xffffffff


	//   ....[5]....
        /*005c*/ 	.word	0xffffffff


	//----- nvinfo : EIATTR_COOP_GROUP_INSTR_OFFSETS
	.align		4
.L_29:
        /*0060*/ 	.byte	0x04, 0x28
        /*0062*/ 	.short	(.L_31 - .L_30)


	//   ....[0]....
.L_30:
        /*0064*/ 	.word	0x00000060


	//   ....[1]....
        /*0068*/ 	.word	0x00000070


	//   ....[2]....
        /*006c*/ 	.word	0x00000130


	//   ....[3]....
        /*0070*/ 	.word	0x00000310


	//   ....[4]....
        /*0074*/ 	.word	0x00000840


	//   ....[5]....
        /*0078*/ 	.word	0x000014c0


	//----- nvinfo : EIATTR_REG_RECONFIG
	.align		4
.L_31:
        /*007c*/ 	.byte	0x01, 0x54
	.zero		2


	//----- nvinfo : EIATTR_SYSCALL_OFFSETS
	.align		4
        /*0080*/ 	.byte	0x04, 0x46
        /*0082*/ 	.short	(.L_33 - .L_32)


	//   ....[0]....
.L_32:
        /*0084*/ 	.word	0x000016b0


	//----- nvinfo : EIATTR_MBARRIER_INSTR_OFFSETS
	.align		4
.L_33:
        /*0088*/ 	.byte	0x04, 0x39
        /*008a*/ 	.short	(.L_35 - .L_34)


	//   ....[0]....
.L_34:
        /*008c*/ 	.word	0x00000230
        /*0090*/ 	.word	0x000000ff
        /*0094*/ 	.word	0x00000000
        /*0098*/ 	.short	0x0100
        /*009a*/ 	.byte	0x08
	.zero		1


	//   ....[1]....
        /*009c*/ 	.word	0x00000240
        /*00a0*/ 	.word	0x000000ff
        /*00a4*/ 	.word	0x00000030
        /*00a8*/ 	.short	0x0100
        /*00aa*/ 	.byte	0x08
	.zero		1


	//   ....[2]....
        /*00ac*/ 	.word	0x00000250
        /*00b0*/ 	.word	0x000000ff
        /*00b4*/ 	.word	0x00000008
        /*00b8*/ 	.short	0x0100
        /*00ba*/ 	.byte	0x08
	.zero		1


	//   ....[3]....
        /*00bc*/ 	.word	0x00000260
        /*00c0*/ 	.word	0x000000ff
        /*00c4*/ 	.word	0x00000038
        /*00c8*/ 	.short	0x0100
        /*00ca*/ 	.byte	0x08
	.zero		1


	//   ....[4]....
        /*00cc*/ 	.word	0x00000270
        /*00d0*/ 	.word	0x000000ff
        /*00d4*/ 	.word	0x00000010
        /*00d8*/ 	.short	0x0100
        /*00da*/ 	.byte	0x08
	.zero		1


	//   ....[5]....
        /*00dc*/ 	.word	0x00000280
        /*00e0*/ 	.word	0x000000ff
        /*00e4*/ 	.word	0x00000040
        /*00e8*/ 	.short	0x0100
        /*00ea*/ 	.byte	0x08
	.zero		1


	//   ....[6]....
        /*00ec*/ 	.word	0x00000290
        /*00f0*/ 	.word	0x000000ff
        /*00f4*/ 	.word	0x00000018
        /*00f8*/ 	.short	0x0100
        /*00fa*/ 	.byte	0x08
	.zero		1


	//   ....[7]....
        /*00fc*/ 	.word	0x000002a0
        /*0100*/ 	.word	0x000000ff
        /*0104*/ 	.word	0x00000048
        /*0108*/ 	.short	0x0100
        /*010a*/ 	.byte	0x08
	.zero		1


	//   ....[8]....
        /*010c*/ 	.word	0x000002b0
        /*0110*/ 	.word	0x000000ff
        /*0114*/ 	.word	0x00000020
        /*0118*/ 	.short	0x0100
        /*011a*/ 	.byte	0x08
	.zero		1


	//   ....[9]....
        /*011c*/ 	.word	0x000002c0
        /*0120*/ 	.word	0x000000ff
        /*0124*/ 	.word	0x00000050
        /*0128*/ 	.short	0x0100
        /*012a*/ 	.byte	0x08
	.zero		1


	//   ....[10]....
        /*012c*/ 	.word	0x000002d0
        /*0130*/ 	.word	0x000000ff
        /*0134*/ 	.word	0x00000028
        /*0138*/ 	.short	0x0100
        /*013a*/ 	.byte	0x08
	.zero		1


	//   ....[11]....
        /*013c*/ 	.word	0x000002e0
        /*0140*/ 	.word	0x000000ff
        /*0144*/ 	.word	0x00000058
        /*0148*/ 	.short	0x0100
        /*014a*/ 	.byte	0x08
	.zero		1


	//   ....[12]....
        /*014c*/ 	.word	0x00000720
        /*0150*/ 	.word	0x000000ff
        /*0154*/ 	.word	0x00000070
        /*0158*/ 	.short	0x0100
        /*015a*/ 	.byte	0x06
	.zero		1


	//   ....[13]....
        /*015c*/ 	.word	0x000007c0
        /*0160*/ 	.word	0x000000ff
        /*0164*/ 	.word	0x00000078
        /*0168*/ 	.short	0x0100
        /*016a*/ 	.byte	0x06
	.zero		1


	//   ....[14]....
        /*016c*/ 	.word	0x00001770
        /*0170*/ 	.word	0x00000003
        /*0174*/ 	.word	0x00000000
        /*0178*/ 	.short	0x010a
        /*017a*/ 	.byte	0x3f
	.zero		1


	//   ....[15]....
        /*017c*/ 	.word	0x000017d0
        /*0180*/ 	.word	0x00000003
        /*0184*/ 	.word	0x00000000
        /*0188*/ 	.short	0x010a
        /*018a*/ 	.byte	0x3f
	.zero		1


	//   ....[16]....
        /*018c*/ 	.word	0x00001b50
        /*0190*/ 	.word	0x00000005
        /*0194*/ 	.word	0x00000000
        /*0198*/ 	.short	0x010a
        /*019a*/ 	.byte	0x3f
	.zero		1


	//   ....[17]....
        /*019c*/ 	.word	0x00001b90
        /*01a0*/ 	.word	0x00000005
        /*01a4*/ 	.word	0x00000000
        /*01a8*/ 	.short	0x010a
        /*01aa*/ 	.byte	0x3f
	.zero		1


	//   ....[18]....
        /*01ac*/ 	.word	0x00001df0
        /*01b0*/ 	.word	0x00000004
        /*01b4*/ 	.word	0x00000000
        /*01b8*/ 	.short	0x0101
        /*01ba*/ 	.byte	0x3f
	.zero		1


	//   ....[19]....
        /*01bc*/ 	.word	0x00001fe0
        /*01c0*/ 	.word	0x00000000
        /*01c4*/ 	.word	0x00000000
        /*01c8*/ 	.short	0x0101
        /*01ca*/ 	.byte	0x3f
	.zero		1


	//   ....[20]....
        /*01cc*/ 	.word	0x000071d0
        /*01d0*/ 	.word	0x00000015
        /*01d4*/ 	.word	0x00000030
        /*01d8*/ 	.short	0x010a
        /*01da*/ 	.byte	0x3f
	.zero		1


	//   ....[21]....
        /*01dc*/ 	.word	0x000075a0
        /*01e0*/ 	.word	0x00000006
        /*01e4*/ 	.word	0x00000078
        /*01e8*/ 	.short	0x0101
        /*01ea*/ 	.byte	0x3f
	.zero		1


	//   ....[22]....
        /*01ec*/ 	.word	0x00007cd0
        /*01f0*/ 	.word	0x00000007
        /*01f4*/ 	.word	0x00000000
        /*01f8*/ 	.short	0x010a
        /*01fa*/ 	.byte	0x3f
	.zero		1


	//   ....[23]....
        /*01fc*/ 	.word	0x00007d50
        /*0200*/ 	.word	0x00000008
        /*0204*/ 	.word	0x00000000
        /*0208*/ 	.short	0x010a
        /*020a*/ 	.byte	0x3f
	.zero		1


	//   ....[24]....
        /*020c*/ 	.word	0x00007de0
        /*0210*/ 	.word	0x00000009
        /*0214*/ 	.word	0x00000000
        /*0218*/ 	.short	0x010a
        /*021a*/ 	.byte	0x3f
	.zero		1


	//   ....[25]....
        /*021c*/ 	.word	0x00007e70
        /*0220*/ 	.word	0x00000008
        /*0224*/ 	.word	0x00000000
        /*0228*/ 	.short	0x010a
        /*022a*/ 	.byte	0x3f
	.zero		1


	//   ....[26]....
        /*022c*/ 	.word	0x00007f00
        /*0230*/ 	.word	0x0000000b
        /*0234*/ 	.word	0x00000000
        /*0238*/ 	.short	0x010a
        /*023a*/ 	.byte	0x3f
	.zero		1


	//   ....[27]....
        /*023c*/ 	.word	0x00007f90
        /*0240*/ 	.word	0x00000003
        /*0244*/ 	.word	0x00000000
        /*0248*/ 	.short	0x010a
        /*024a*/ 	.byte	0x3f
	.zero		1


	//   ....[28]....
        /*024c*/ 	.word	0x00007ff0
        /*0250*/ 	.word	0x00000003
        /*0254*/ 	.word	0x00000000
        /*0258*/ 	.short	0x010a
        /*025a*/ 	.byte	0x3f
	.zero		1


	//   ....[29]....
        /*025c*/ 	.word	0x00008040
        /*0260*/ 	.word	0x00000005
        /*0264*/ 	.word	0x00000000
        /*0268*/ 	.short	0x010a
        /*026a*/ 	.byte	0x3f
	.zero		1


	//   ....[30]....
        /*026c*/ 	.word	0x00008110
        /*0270*/ 	.word	0x00000015
        /*0274*/ 	.word	0x00000030
        /*0278*/ 	.short	0x010a
        /*027a*/ 	.byte	0x3f
	.zero		1


	//   ....[31]....
        /*027c*/ 	.word	0x000081e0
        /*0280*/ 	.word	0x00000007
        /*0284*/ 	.word	0x00000000
        /*0288*/ 	.short	0x010a
        /*028a*/ 	.byte	0x3f
	.zero		1


	//   ....[32]....
        /*028c*/ 	.word	0x00008230
        /*0290*/ 	.word	0x00000008
        /*0294*/ 	.word	0x00000000
        /*0298*/ 	.short	0x010a
        /*029a*/ 	.byte	0x3f
	.zero		1


	//   ....[33]....
        /*029c*/ 	.word	0x00008280
        /*02a0*/ 	.word	0x00000009
        /*02a4*/ 	.word	0x00000000
        /*02a8*/ 	.short	0x010a
        /*02aa*/ 	.byte	0x3f
	.zero		1


	//   ....[34]....
        /*02ac*/ 	.word	0x000082d0
        /*02b0*/ 	.word	0x00000008
        /*02b4*/ 	.word	0x00000000
        /*02b8*/ 	.short	0x010a
        /*02ba*/ 	.byte	0x3f
	.zero		1


	//   ....[35]....
        /*02bc*/ 	.word	0x00008320
        /*02c0*/ 	.word	0x0000000b
        /*02c4*/ 	.word	0x00000000
        /*02c8*/ 	.short	0x010a
        /*02ca*/ 	.byte	0x3f
	.zero		1


	//----- nvinfo : EIATTR_NUM_MBARRIERS
	.align		4
.L_35:
        /*02cc*/ 	.byte	0x03, 0x38
        /*02ce*/ 	.short	0x000e


	//----- nvinfo : EIATTR_EXIT_INSTR_OFFSETS
	.align		4
        /*02d0*/ 	.byte	0x04, 0x1c
        /*02d2*/ 	.short	(.L_37 - .L_36)


	//   ....[0]....
.L_36:
        /*02d4*/ 	.word	0x00000a10


	//   ....[1]....
        /*02d8*/ 	.word	0x00001220


	//   ....[2]....
        /*02dc*/ 	.word	0x00006890


	//   ....[3]....
        /*02e0*/ 	.word	0x00006df0


	//   ....[4]....
        /*02e4*/ 	.word	0x00007fe0


	//----- nvinfo : EIATTR_MAX_THREADS
	.align		4
.L_37:
        /*02e8*/ 	.byte	0x04, 0x05
        /*02ea*/ 	.short	(.L_39 - .L_38)
.L_38:
        /*02ec*/ 	.word	0x00000180
        /*02f0*/ 	.word	0x00000001
        /*02f4*/ 	.word	0x00000001


	//----- nvinfo : EIATTR_CRS_STACK_SIZE
	.align		4
.L_39:
        /*02f8*/ 	.byte	0x04, 0x1e
        /*02fa*/ 	.short	(.L_41 - .L_40)
.L_40:
        /*02fc*/ 	.word	0x00000000


	//----- nvinfo : EIATTR_CBANK_PARAM_SIZE
	.align		4
.L_41:
        /*0300*/ 	.byte	0x03, 0x19
        /*0302*/ 	.short	0x0470


	//----- nvinfo : EIATTR_PARAM_CBANK
	.align		4
        /*0304*/ 	.byte	0x04, 0x0a
        /*0306*/ 	.short	(.L_43 - .L_42)
	.align		4
.L_42:
        /*0308*/ 	.word	index@(.nv.constant0._ZN7cutlass13device_kernelINS_4gemm6kernel13GemmUniversalIN4cute5tupleIJiiiiEEENS1_10collective13CollectiveMmaINS1_34MainloopSm90TmaGmmaWarpSpecializedILi6ENS5_IJNS4_1CILi2EEENSA_ILi4EEENSA_ILi1EEEEEENS1_35KernelTmaWarpSpecializedCooperativeEEENS5_IJNSA_ILi128EEESH_NSA_ILi64EEEEEENS_6half_tENS5_IJlSD_lEEESK_SL_NS4_8TiledMMAINS4_8MMA_AtomIJNS4_4SM904GMMA26MMA_64x128x16_F32F16F16_SSILNSP_5MajorE0ELSR_0ELNSP_7ScaleInE1ELSS_1EEEEEENS4_6LayoutINS5_IJSB_SD_SD_EEENS5_IJSD_NSA_ILi0EEESX_EEEEENS5_IJNS4_10UnderscoreES10_S10_EEEEENS4_23SM90_TMA_LOAD_MULTICASTENS4_14ComposedLayoutINS4_7SwizzleILi3ELi4ELi3EEENS4_18smem_ptr_flag_bitsILi16EEENSV_INS5_IJNSA_ILi8EEESI_EEENS5_IJSI_SD_EEEEEEEvNS4_8identityES13_S1D_vS1E_EENS_8epilogue10collective6detail29Sm90TmaWarpSpecializedAdapterINS1H_15DefaultEpilogueISK_SL_SL_NS1G_6thread17LinearCombinationISK_Li1EffLNS1L_9ScaleType4KindE0ELNS_15FloatRoundStyleE2ESK_EENS1_15EpilogueDefaultEEEEEvvEEEEvNT_6ParamsE)
        /*030c*/ 	.short	0x0210
        /*030e*/ 	.short	0x0470


	//----- nvinfo : EIATTR_SW_WAR
	.align		4
.L_43:
        /*0310*/ 	.byte	0x04, 0x36
        /*0312*/ 	.short	(.L_45 - .L_44)
.L_44:
        /*0314*/ 	.word	0x00000008
.L_45:


//--------------------- .nv.callgraph             --------------------------
	.section	.nv.callgraph,"",@"SHT_CUDA_CALLGRAPH"
	.align	4
	.sectionentsize	8
	.align		4
        /*0000*/ 	.word	0x00000000
	.align		4
        /*0004*/ 	.word	0xffffffff
	.align		4
        /*0008*/ 	.word	index@(_ZN7cutlass13device_kernelINS_4gemm6kernel13GemmUniversalIN4cute5tupleIJiiiiEEENS1_10collective13CollectiveMmaINS1_34MainloopSm90TmaGmmaWarpSpecializedILi6ENS5_IJNS4_1CILi2EEENSA_ILi4EEENSA_ILi1EEEEEENS1_35KernelTmaWarpSpecializedCooperativeEEENS5_IJNSA_ILi128EEESH_NSA_ILi64EEEEEENS_6half_tENS5_IJlSD_lEEESK_SL_NS4_8TiledMMAINS4_8MMA_AtomIJNS4_4SM904GMMA26MMA_64x128x16_F32F16F16_SSILNSP_5MajorE0ELSR_0ELNSP_7ScaleInE1ELSS_1EEEEEENS4_6LayoutINS5_IJSB_SD_SD_EEENS5_IJSD_NSA_ILi0EEESX_EEEEENS5_IJNS4_10UnderscoreES10_S10_EEEEENS4_23SM90_TMA_LOAD_MULTICASTENS4_14ComposedLayoutINS4_7SwizzleILi3ELi4ELi3EEENS4_18smem_ptr_flag_bitsILi16EEENSV_INS5_IJNSA_ILi8EEESI_EEENS5_IJSI_SD_EEEEEEEvNS4_8identityES13_S1D_vS1E_EENS_8epilogue10collective6detail29Sm90TmaWarpSpecializedAdapterINS1H_15DefaultEpilogueISK_SL_SL_NS1G_6thread17LinearCombinationISK_Li1EffLNS1L_9ScaleType4KindE0ELNS_15FloatRoundStyleE2ESK_EENS1_15EpilogueDefaultEEEEEvvEEEEvNT_6ParamsE)
	.align		4
        /*000c*/ 	.word	index@(__assertfail)
	.align		4
        /*0010*/ 	.word	0x00000000
	.align		4
        /*0014*/ 	.word	0xfffffffe
	.align		4
        /*0018*/ 	.word	0x00000000
	.align		4
        /*001c*/ 	.word	0xfffffffd
	.align		4
        /*0020*/ 	.word	0x00000000
	.align		4
        /*0024*/ 	.word	0xfffffffc


//--------------------- .nv.constant4             --------------------------
	.section	.nv.constant4,"a",@progbits
	.align	8
	.align		8
.nv.constant4:
        /*0000*/ 	.dword	__assertfail
	.align		8
        /*0008*/ 	.dword	__unnamed_1
	.align		8
        /*0010*/ 	.dword	_ZN40_INTERNAL_d117a9e6_4_k_cu_029f67fb_274204cuda3std3__45__cpo5beginE
	.align		8
        /*0018*/ 	.dword	_ZN40_INTERNAL_d117a9e6_4_k_cu_029f67fb_274204cuda3std3__45__cpo3endE
	.align		8
        /*0020*/ 	.dword	_ZN40_INTERNAL_d117a9e6_4_k_cu_029f67fb_274204cuda3std3__45__cpo6cbeginE
	.align		8
        /*0028*/ 	.dword	_ZN40_INTERNAL_d117a9e6_4_k_cu_029f67fb_274204cuda3std3__45__cpo4cendE
	.align		8
        /*0030*/ 	.dword	_ZN40_INTERNAL_d117a9e6_4_k_cu_029f67fb_274204cuda3std3__442_GLOBAL__N__d117a9e6_4_k_cu_029f67fb_274206ignoreE
	.align		8
        /*0038*/ 	.dword	_ZN40_INTERNAL_d117a9e6_4_k_cu_029f67fb_274204cuda3std3__419piecewise_constructE
	.align		8
        /*0040*/ 	.dword	_ZN40_INTERNAL_d117a9e6_4_k_cu_029f67fb_274204cuda3std3__48in_placeE
	.align		8
        /*0048*/ 	.dword	_ZN40_INTERNAL_d117a9e6_4_k_cu_029f67fb_274204cuda3std6ranges3__45__cpo4swapE
	.align		8
        /*0050*/ 	.dword	_ZN40_INTERNAL_d117a9e6_4_k_cu_029f67fb_274204cuda3std6ranges3__45__cpo9iter_moveE
	.align		8
        /*0058*/ 	.dword	_ZN40_INTERNAL_d117a9e6_4_k_cu_029f67fb_274204cute7productE
	.align		8
        /*0060*/ 	.dword	_ZN40_INTERNAL_d117a9e6_4_k_cu_029f67fb_274204cute1_E
	.align		8
        /*0068*/ 	.dword	$str$22
	.align		8
        /*0070*/ 	.dword	$str$23


//--------------------- .text._ZN7cutlass13device_kernelINS_4gemm6kernel13GemmUniversalIN4cute5tupleIJiiiiEEENS1_10collective13CollectiveMmaINS1_34MainloopSm90TmaGmmaWarpSpecializedILi6ENS5_IJNS4_1CILi2EEENSA_ILi4EEENSA_ILi1EEEEEENS1_35KernelTmaWarpSpecializedCooperativeEEENS5_IJNSA_ILi128EEESH_NSA_ILi64EEEEEENS_6half_tENS5_IJlSD_lEEESK_SL_NS4_8TiledMMAINS4_8MMA_AtomIJNS4_4SM904GMMA26MMA_64x128x16_F32F16F16_SSILNSP_5MajorE0ELSR_0ELNSP_7ScaleInE1ELSS_1EEEEEENS4_6LayoutINS5_IJSB_SD_SD_EEENS5_IJSD_NSA_ILi0EEESX_EEEEENS5_IJNS4_10UnderscoreES10_S10_EEEEENS4_23SM90_TMA_LOAD_MULTICASTENS4_14ComposedLayoutINS4_7SwizzleILi3ELi4ELi3EEENS4_18smem_ptr_flag_bitsILi16EEENSV_INS5_IJNSA_ILi8EEESI_EEENS5_IJSI_SD_EEEEEEEvNS4_8identityES13_S1D_vS1E_EENS_8epilogue10collective6detail29Sm90TmaWarpSpecializedAdapterINS1H_15DefaultEpilogueISK_SL_SL_NS1G_6thread17LinearCombinationISK_Li1EffLNS1L_9ScaleType4KindE0ELNS_15FloatRoundStyleE2ESK_EENS1_15EpilogueDefaultEEEEEvvEEEEvNT_6ParamsE --------------------------
	.section	.text._ZN7cutlass13device_kernelINS_4gemm6kernel13GemmUniversalIN4cute5tupleIJiiiiEEENS1_10collective13CollectiveMmaINS1_34MainloopSm90TmaGmmaWarpSpecializedILi6ENS5_IJNS4_1CILi2EEENSA_ILi4EEENSA_ILi1EEEEEENS1_35KernelTmaWarpSpecializedCooperativeEEENS5_IJNSA_ILi128EEESH_NSA_ILi64EEEEEENS_6half_tENS5_IJlSD_lEEESK_SL_NS4_8TiledMMAINS4_8MMA_AtomIJNS4_4SM904GMMA26MMA_64x128x16_F32F16F16_SSILNSP_5MajorE0ELSR_0ELNSP_7ScaleInE1ELSS_1EEEEEENS4_6LayoutINS5_IJSB_SD_SD_EEENS5_IJSD_NSA_ILi0EEESX_EEEEENS5_IJNS4_10UnderscoreES10_S10_EEEEENS4_23SM90_TMA_LOAD_MULTICASTENS4_14ComposedLayoutINS4_7SwizzleILi3ELi4ELi3EEENS4_18smem_ptr_flag_bitsILi16EEENSV_INS5_IJNSA_ILi8EEESI_EEENS5_IJSI_SD_EEEEEEEvNS4_8identityES13_S1D_vS1E_EENS_8epilogue10collective6detail29Sm90TmaWarpSpecializedAdapterINS1H_15DefaultEpilogueISK_SL_SL_NS1G_6thread17LinearCombinationISK_Li1EffLNS1L_9ScaleType4KindE0ELNS_15FloatRoundStyleE2ESK_EENS1_15EpilogueDefaultEEEEEvvEEEEvNT_6ParamsE,"ax",@progbits
	.align	128
.text._ZN7cutlass13device_kernelINS_4gemm6kernel13GemmUniversalIN4cute5tupleIJiiiiEEENS1_10collective13CollectiveMmaINS1_34MainloopSm90TmaGmmaWarpSpecializedILi6ENS5_IJNS4_1CILi2EEENSA_ILi4EEENSA_ILi1EEEEEENS1_35KernelTmaWarpSpecializedCooperativeEEENS5_IJNSA_ILi128EEESH_NSA_ILi64EEEEEENS_6half_tENS5_IJlSD_lEEESK_SL_NS4_8TiledMMAINS4_8MMA_AtomIJNS4_4SM904GMMA26MMA_64x128x16_F32F16F16_SSILNSP_5MajorE0ELSR_0ELNSP_7ScaleInE1ELSS_1EEEEEENS4_6LayoutINS5_IJSB_SD_SD_EEENS5_IJSD_NSA_ILi0EEESX_EEEEENS5_IJNS4_10UnderscoreES10_S10_EEEEENS4_23SM90_TMA_LOAD_MULTICASTENS4_14ComposedLayoutINS4_7SwizzleILi3ELi4ELi3EEENS4_18smem_ptr_flag_bitsILi16EEENSV_INS5_IJNSA_ILi8EEESI_EEENS5_IJSI_SD_EEEEEEEvNS4_8identityES13_S1D_vS1E_EENS_8epilogue10collective6detail29Sm90TmaWarpSpecializedAdapterINS1H_15DefaultEpilogueISK_SL_SL_NS1G_6thread17LinearCombinationISK_Li1EffLNS1L_9ScaleType4KindE0ELNS_15FloatRoundStyleE2ESK_EENS1_15EpilogueDefaultEEEEEvvEEEEvNT_6ParamsE:
        .type           _ZN7cutlass13device_kernelINS_4gemm6kernel13GemmUniversalIN4cute5tupleIJiiiiEEENS1_10collective13CollectiveMmaINS1_34MainloopSm90TmaGmmaWarpSpecializedILi6ENS5_IJNS4_1CILi2EEENSA_ILi4EEENSA_ILi1EEEEEENS1_35KernelTmaWarpSpecializedCooperativeEEENS5_IJNSA_ILi128EEESH_NSA_ILi64EEEEEENS_6half_tENS5_IJlSD_lEEESK_SL_NS4_8TiledMMAINS4_8MMA_AtomIJNS4_4SM904GMMA26MMA_64x128x16_F32F16F16_SSILNSP_5MajorE0ELSR_0ELNSP_7ScaleInE1ELSS_1EEEEEENS4_6LayoutINS5_IJSB_SD_SD_EEENS5_IJSD_NSA_ILi0EEESX_EEEEENS5_IJNS4_10UnderscoreES10_S10_EEEEENS4_23SM90_TMA_LOAD_MULTICASTENS4_14ComposedLayoutINS4_7SwizzleILi3ELi4ELi3EEENS4_18smem_ptr_flag_bitsILi16EEENSV_INS5_IJNSA_ILi8EEESI_EEENS5_IJSI_SD_EEEEEEEvNS4_8identityES13_S1D_vS1E_EENS_8epilogue10collective6detail29Sm90TmaWarpSpecializedAdapterINS1H_15DefaultEpilogueISK_SL_SL_NS1G_6thread17LinearCombinationISK_Li1EffLNS1L_9ScaleType4KindE0ELNS_15FloatRoundStyleE2ESK_EENS1_15EpilogueDefaultEEEEEvvEEEEvNT_6ParamsE,@function
        .size           _ZN7cutlass13device_kernelINS_4gemm6kernel13GemmUniversalIN4cute5tupleIJiiiiEEENS1_10collective13CollectiveMmaINS1_34MainloopSm90TmaGmmaWarpSpecializedILi6ENS5_IJNS4_1CILi2EEENSA_ILi4EEENSA_ILi1EEEEEENS1_35KernelTmaWarpSpecializedCooperativeEEENS5_IJNSA_ILi128EEESH_NSA_ILi64EEEEEENS_6half_tENS5_IJlSD_lEEESK_SL_NS4_8TiledMMAINS4_8MMA_AtomIJNS4_4SM904GMMA26MMA_64x128x16_F32F16F16_SSILNSP_5MajorE0ELSR_0ELNSP_7ScaleInE1ELSS_1EEEEEENS4_6LayoutINS5_IJSB_SD_SD_EEENS5_IJSD_NSA_ILi0EEESX_EEEEENS5_IJNS4_10UnderscoreES10_S10_EEEEENS4_23SM90_TMA_LOAD_MULTICASTENS4_14ComposedLayoutINS4_7SwizzleILi3ELi4ELi3EEENS4_18smem_ptr_flag_bitsILi16EEENSV_INS5_IJNSA_ILi8EEESI_EEENS5_IJSI_SD_EEEEEEEvNS4_8identityES13_S1D_vS1E_EENS_8epilogue10collective6detail29Sm90TmaWarpSpecializedAdapterINS1H_15DefaultEpilogueISK_SL_SL_NS1G_6thread17LinearCombinationISK_Li1EffLNS1L_9ScaleType4KindE0ELNS_15FloatRoundStyleE2ESK_EENS1_15EpilogueDefaultEEEEEvvEEEEvNT_6ParamsE,(.L_x_201 - _ZN7cutlass13device_kernelINS_4gemm6kernel13GemmUniversalIN4cute5tupleIJiiiiEEENS1_10collective13CollectiveMmaINS1_34MainloopSm90TmaGmmaWarpSpecializedILi6ENS5_IJNS4_1CILi2EEENSA_ILi4EEENSA_ILi1EEEEEENS1_35KernelTmaWarpSpecializedCooperativeEEENS5_IJNSA_ILi128EEESH_NSA_ILi64EEEEEENS_6half_tENS5_IJlSD_lEEESK_SL_NS4_8TiledMMAINS4_8MMA_AtomIJNS4_4SM904GMMA26MMA_64x128x16_F32F16F16_SSILNSP_5MajorE0ELSR_0ELNSP_7ScaleInE1ELSS_1EEEEEENS4_6LayoutINS5_IJSB_SD_SD_EEENS5_IJSD_NSA_ILi0EEESX_EEEEENS5_IJNS4_10UnderscoreES10_S10_EEEEENS4_23SM90_TMA_LOAD_MULTICASTENS4_14ComposedLayoutINS4_7SwizzleILi3ELi4ELi3EEENS4_18smem_ptr_flag_bitsILi16EEENSV_INS5_IJNSA_ILi8EEESI_EEENS5_IJSI_SD_EEEEEEEvNS4_8identityES13_S1D_vS1E_EENS_8epilogue10collective6detail29Sm90TmaWarpSpecializedAdapterINS1H_15DefaultEpilogueISK_SL_SL_NS1G_6thread17LinearCombinationISK_Li1EffLNS1L_9ScaleType4KindE0ELNS_15FloatRoundStyleE2ESK_EENS1_15EpilogueDefaultEEEEEvvEEEEvNT_6ParamsE)
        .other          _ZN7cutlass13device_kernelINS_4gemm6kernel13GemmUniversalIN4cute5tupleIJiiiiEEENS1_10collective13CollectiveMmaINS1_34MainloopSm90TmaGmmaWarpSpecializedILi6ENS5_IJNS4_1CILi2EEENSA_ILi4EEENSA_ILi1EEEEEENS1_35KernelTmaWarpSpecializedCooperativeEEENS5_IJNSA_ILi128EEESH_NSA_ILi64EEEEEENS_6half_tENS5_IJlSD_lEEESK_SL_NS4_8TiledMMAINS4_8MMA_AtomIJNS4_4SM904GMMA26MMA_64x128x16_F32F16F16_SSILNSP_5MajorE0ELSR_0ELNSP_7ScaleInE1ELSS_1EEEEEENS4_6LayoutINS5_IJSB_SD_SD_EEENS5_IJSD_NSA_ILi0EEESX_EEEEENS5_IJNS4_10UnderscoreES10_S10_EEEEENS4_23SM90_TMA_LOAD_MULTICASTENS4_14ComposedLayoutINS4_7SwizzleILi3ELi4ELi3EEENS4_18smem_ptr_flag_bitsILi16EEENSV_INS5_IJNSA_ILi8EEESI_EEENS5_IJSI_SD_EEEEEEEvNS4_8identityES13_S1D_vS1E_EENS_8epilogue10collective6detail29Sm90TmaWarpSpecializedAdapterINS1H_15DefaultEpilogueISK_SL_SL_NS1G_6thread17LinearCombinationISK_Li1EffLNS1L_9ScaleType4KindE0ELNS_15FloatRoundStyleE2ESK_EENS1_15EpilogueDefaultEEEEEvvEEEEvNT_6ParamsE,@"STO_CUDA_ENTRY STV_DEFAULT"
_ZN7cutlass13device_kernelINS_4gemm6kernel13GemmUniversalIN4cute5tupleIJiiiiEEENS1_10collective13CollectiveMmaINS1_34MainloopSm90TmaGmmaWarpSpecializedILi6ENS5_IJNS4_1CILi2EEENSA_ILi4EEENSA_ILi1EEEEEENS1_35KernelTmaWarpSpecializedCooperativeEEENS5_IJNSA_ILi128EEESH_NSA_ILi64EEEEEENS_6half_tENS5_IJlSD_lEEESK_SL_NS4_8TiledMMAINS4_8MMA_AtomIJNS4_4SM904GMMA26MMA_64x128x16_F32F16F16_SSILNSP_5MajorE0ELSR_0ELNSP_7ScaleInE1ELSS_1EEEEEENS4_6LayoutINS5_IJSB_SD_SD_EEENS5_IJSD_NSA_ILi0EEESX_EEEEENS5_IJNS4_10UnderscoreES10_S10_EEEEENS4_23SM90_TMA_LOAD_MULTICASTENS4_14ComposedLayoutINS4_7SwizzleILi3ELi4ELi3EEENS4_18smem_ptr_flag_bitsILi16EEENSV_INS5_IJNSA_ILi8EEESI_EEENS5_IJSI_SD_EEEEEEEvNS4_8identityES13_S1D_vS1E_EENS_8epilogue10collective6detail29Sm90TmaWarpSpecializedAdapterINS1H_15DefaultEpilogueISK_SL_SL_NS1G_6thread17LinearCombinationISK_Li1EffLNS1L_9ScaleType4KindE0ELNS_15FloatRoundStyleE2ESK_EENS1_15EpilogueDefaultEEEEEvvEEEEvNT_6ParamsE:
[----:B------:R-:W0:Y:S01]  /*0000*/  LDC R1, c[0x0][0x28] ;  /* 0x00000a00ff017b82 */ /* 0x000e220000000800 */
[----:B------:R-:W1:Y:S01]  /*0010*/  S2R R95, SR_TID.X ;  /* 0x00000000005f7919 */ /* 0x000e620000002100 */
[----:B------:R-:W-:Y:S01]  /*0020*/  ELECT P0, URZ, PT ;  /* 0x00000000003f782f */ /* 0x000fe20003800000 */
[----:B------:R-:W-:Y:S01]  /*0030*/  BSSY B0, `(.L_x_0) ;  /* 0x000000f000007945 */ /* 0x000fe20003800000 */
[--C-:B-1----:R-:W-:Y:S02]  /*0040*/  SHF.R.U32.HI R0, RZ, 0x5, R95.reuse ;  /* 0x00000005ff007819 */ /* 0x102fe4000001165f */
[----:B------:R-:W-:-:S03]  /*0050*/  SHF.R.U32.HI R7, RZ, 0x7, R95 ;  /* 0x00000007ff077819 */ /* 0x000fc6000001165f */
[----:B------:R-:W1:Y:S04]  /*0060*/  SHFL.IDX PT, R3, R0, RZ, 0x1f ;  /* 0x00001fff00037589 */ /* 0x000e6800000e0000 */
[----:B------:R2:W3:Y:S01]  /*0070*/  SHFL.IDX PT, R2, R7, RZ, 0x1f ;  /* 0x00001fff07027589 */ /* 0x0004e200000e0000 */
[----:B-1----:R-:W-:-:S13]  /*0080*/  ISETP.NE.OR P0, PT, R3, RZ, !P0 ;  /* 0x000000ff0300720c */ /* 0x002fda0004705670 */
[----:B0-23--:R-:W-:Y:S05]  /*0090*/  @P0 BRA `(.L_x_1) ;  /* 0x0000000000200947 */ /* 0x00dfea0003800000 */
[----:B------:R-:W-:Y:S02]  /*00a0*/  ULDC.64 UR4, c[0x0][0x198] ;  /* 0x0000660000047ab9 */ /* 0x000fe40000000a00 */
[----:B------:R-:W-:Y:S02]  /*00b0*/  UIADD3 UR6, UP0, UR4, 0xf0, URZ ;  /* 0x000000f004067890 */ /* 0x000fe4000ff1e03f */
[----:B------:R-:W-:Y:S02]  /*00c0*/  UIADD3 UR4, UP1, UR4, 0x1f0, URZ ;  /* 0x000001f004047890 */ /* 0x000fe4000ff3e03f */
[----:B------:R-:W-:Y:S02]  /*00d0*/  UIADD3.X UR7, URZ, UR5, URZ, UP0, !UPT ;  /* 0x000000053f077290 */ /* 0x000fe400087fe43f */
[----:B------:R-:W-:-:S07]  /*00e0*/  UIADD3.X UR5, URZ, UR5, URZ, UP1, !UPT ;  /* 0x000000053f057290 */ /* 0x000fce0008ffe43f */
[----:B------:R0:W-:Y:S02]  /*00f0*/  UTMACCTL.PF [UR6] ;  /* 0x00000000060079b9 */ /* 0x0001e40008040000 */
[----:B------:R0:W-:Y:S02]  /*0100*/  UTMACCTL.PF [UR4] ;  /* 0x00000000040079b9 */ /* 0x0001e40008040000 */
[----:B0-----:R-:W-:Y:S01]  /*0110*/  NOP ;  /* 0x0000000000007918 */ /* 0x001fe20000000000 */
.L_x_1:
[----:B------:R-:W-:Y:S05]  /*0120*/  BSYNC B0 ;  /* 0x0000000000007941 */ /* 0x000fea0003800000 */
.L_x_0:
[----:B------:R-:W0:Y:S02]  /*0130*/  SHFL.IDX PT, R5, R0, RZ, 0x1f ;  /* 0x00001fff00057589 */ /* 0x000e2400000e0000 */
[----:B0-----:R-:W-:-:S13]  /*0140*/  ISETP.NE.AND P0, PT, R5, RZ, PT ;  /* 0x000000ff0500720c */ /* 0x001fda0003f05270 */
[----:B------:R-:W-:Y:S05]  /*0150*/  @P0 BRA `(.L_x_2) ;  /* 0x0000000000680947 */ /* 0x000fea0003800000 */
[----:B------:R-:W0:Y:S01]  /*0160*/  S2UR UR8, SR_CgaCtaId ;  /* 0x00000000000879c3 */ /* 0x000e220000008800 */
[----:B------:R-:W-:Y:S01]  /*0170*/  UMOV UR4, 0x400 ;  /* 0x0000040000047882 */ /* 0x000fe20000000000 */
[----:B------:R-:W-:Y:S01]  /*0180*/  UMOV UR5, 0x1 ;  /* 0x0000000100057882 */ /* 0x000fe20000000000 */
[----:B------:R-:W-:Y:S01]  /*0190*/  UMOV UR6, 0xa ;  /* 0x0000000a00067882 */ /* 0x000fe20000000000 */
[----:B------:R-:W-:Y:S01]  /*01a0*/  ELECT P0, URZ, PT ;  /* 0x00000000003f782f */ /* 0x000fe20003800000 */
[----:B------:R-:W-:-:S04]  /*01b0*/  UIADD3 UR6, -UR6, 0x100000, URZ ;  /* 0x0010000006067890 */ /* 0x000fc8000fffe13f */
[----:B------:R-:W-:Y:S02]  /*01c0*/  USHF.L.U32 UR7, UR6, 0xb, URZ ;  /* 0x0000000b06077899 */ /* 0x000fe4000800063f */
[----:B------:R-:W-:Y:S02]  /*01d0*/  USHF.L.U32 UR6, UR6, 0x1, URZ ;  /* 0x0000000106067899 */ /* 0x000fe4000800063f */
[----:B0-----:R-:W-:Y:S02]  /*01e0*/  ULEA UR8, UR8, UR4, 0x18 ;  /* 0x0000000408087291 */ /* 0x001fe4000f8ec03f */
[----:B------:R-:W-:-:S04]  /*01f0*/  UIADD3 UR4, -UR5, 0x100000, URZ ;  /* 0x0010000005047890 */ /* 0x000fc8000fffe13f */
[----:B------:R-:W-:Y:S02]  /*0200*/  USHF.L.U32 UR5, UR4, 0xb, URZ ;  /* 0x0000000b04057899 */ /* 0x000fe4000800063f */
[----:B------:R-:W-:Y:S01]  /*0210*/  USHF.L.U32 UR4, UR4, 0x1, URZ ;  /* 0x0000000104047899 */ /* 0x000fe2000800063f */
[----:B------:R-:W0:Y:S11]  /*0220*/  FENCE.VIEW.ASYNC.S ;  /* 0x00000000000073c6 */ /* 0x000e360000000000 */
[----:B0-----:R0:W1:Y:S01]  /*0230*/  SYNCS.EXCH.64 URZ, [UR8], UR4 ;  /* 0x00000004083f75b2 */ /* 0x0010620008000100 */
[----:B------:R0:W2:Y:S01]  /*0240*/  SYNCS.EXCH.64 URZ, [UR8+0x30], UR6 ;  /* 0x00003006083f75b2 */ /* 0x0000a20008000100 */
[----:B------:R0:W3:Y:S01]  /*0250*/  SYNCS.EXCH.64 URZ, [UR8+0x8], UR4 ;  /* 0x00000804083f75b2 */ /* 0x0000e20008000100 */
[----:B------:R0:W4:Y:S01]  /*0260*/  SYNCS.EXCH.64 URZ, [UR8+0x38], UR6 ;  /* 0x00003806083f75b2 */ /* 0x0001220008000100 */
[----:B------:R0:W0:Y:S01]  /*0270*/  SYNCS.EXCH.64 URZ, [UR8+0x10], UR4 ;  /* 0x00001004083f75b2 */ /* 0x0000220008000100 */
[----:B------:R0:W0:Y:S01]  /*0280*/  SYNCS.EXCH.64 URZ, [UR8+0x40], UR6 ;  /* 0x00004006083f75b2 */ /* 0x0000220008000100 */
[----:B------:R0:W0:Y:S01]  /*0290*/  SYNCS.EXCH.64 URZ, [UR8+0x18], UR4 ;  /* 0x00001804083f75b2 */ /* 0x0000220008000100 */
[----:B------:R0:W0:Y:S01]  /*02a0*/  SYNCS.EXCH.64 URZ, [UR8+0x48], UR6 ;  /* 0x00004806083f75b2 */ /* 0x0000220008000100 */
[----:B------:R0:W0:Y:S01]  /*02b0*/  SYNCS.EXCH.64 URZ, [UR8+0x20], UR4 ;  /* 0x00002004083f75b2 */ /* 0x0000220008000100 */
[----:B------:R0:W0:Y:S01]  /*02c0*/  SYNCS.EXCH.64 URZ, [UR8+0x50], UR6 ;  /* 0x00005006083f75b2 */ /* 0x0000220008000100 */
[----:B------:R0:W0:Y:S01]  /*02d0*/  SYNCS.EXCH.64 URZ, [UR8+0x28], UR4 ;  /* 0x00002804083f75b2 */ /* 0x0000220008000100 */
[----:B------:R0:W0:Y:S01]  /*02e0*/  SYNCS.EXCH.64 URZ, [UR8+0x58], UR6 ;  /* 0x00005806083f75b2 */ /* 0x0000220008000100 */
[----:B------:R-:W-:Y:S01]  /*02f0*/  NOP ;  /* 0x0000000000007918 */ /* 0x000fe20000000000 */
.L_x_2:
[----:B------:R-:W-:Y:S01]  /*0300*/  SHF.R.S32.HI R4, RZ, 0x1f, R95 ;  /* 0x0000001fff047819 */ /* 0x000fe2000001145f */
[----:B------:R-:W5:Y:S01]  /*0310*/  SHFL.IDX PT, R0, R0, RZ, 0x1f ;  /* 0x00001fff00007589 */ /* 0x000f6200000e0000 */
[----:B0-----:R-:W0:Y:S01]  /*0320*/  S2UR UR8, SR_CTAID.X ;  /* 0x00000000000879c3 */ /* 0x001e220000002500 */
[----:B------:R-:W-:Y:S02]  /*0330*/  ELECT P0, URZ, PT ;  /* 0x00000000003f782f */ /* 0x000fe40003800000 */
[----:B------:R-:W-:Y:S01]  /*0340*/  LEA.HI R4, R4, R95, RZ, 0x7 ;  /* 0x0000005f04047211 */ /* 0x000fe200078f38ff */
[----:B------:R-:W-:Y:S01]  /*0350*/  ULDC UR4, c[0x0][0x150] ;  /* 0x0000540000047ab9 */ /* 0x000fe20000000800 */
[----:B------:R-:W-:Y:S01]  /*0360*/  SHF.R.S32.HI R6, RZ, 0x1f, R5 ;  /* 0x0000001fff067819 */ /* 0x000fe20000011405 */
[----:B------:R-:W-:Y:S01]  /*0370*/  NOP ;  /* 0x0000000000007918 */ /* 0x000fe20000000000 */
[----:B------:R-:W-:Y:S01]  /*0380*/  LOP3.LUT R4, R4, 0xffffff80, RZ, 0xc0, !PT ;  /* 0xffffff8004047812 */ /* 0x000fe200078ec0ff */
[----:B------:R-:W-:Y:S01]  /*0390*/  NOP ;  /* 0x0000000000007918 */ /* 0x000fe20000000000 */
[----:B------:R-:W-:Y:S01]  /*03a0*/  LEA.HI R6, R6, R5, RZ, 0x2 ;  /* 0x0000000506067211 */ /* 0x000fe200078f10ff */
[----:B------:R-:W1:Y:S01]  /*03b0*/  LDC R11, c[0x0][0x144] ;  /* 0x00005100ff0b7b82 */ /* 0x000e620000000800 */
[----:B------:R-:W-:Y:S01]  /*03c0*/  IMAD.MOV.U32 R22, RZ, RZ, 0x1 ;  /* 0x00000001ff167424 */ /* 0x000fe200078e00ff */
[----:B------:R-:W-:Y:S01]  /*03d0*/  ISETP.NE.AND P3, PT, R2, RZ, PT ;  /* 0x000000ff0200720c */ /* 0x000fe20003f65270 */
[----:B------:R-:W-:Y:S01]  /*03e0*/  IMAD.IADD R8, R95, 0x1, -R4 ;  /* 0x000000015f087824 */ /* 0x000fe200078e0a04 */
[----:B------:R-:W-:Y:S01]  /*03f0*/  LOP3.LUT R6, R6, 0x3ffffffc, RZ, 0xc0, !PT ;  /* 0x3ffffffc06067812 */ /* 0x000fe200078ec0ff */
[----:B------:R-:W2:Y:S03]  /*0400*/  S2R R4, SR_CTAID.Y ;  /* 0x0000000000047919 */ /* 0x000ea60000002600 */
[----:B------:R-:W-:Y:S01]  /*0410*/  SHF.R.S32.HI R9, RZ, 0x1f, R8 ;  /* 0x0000001fff097819 */ /* 0x000fe20000011408 */
[----:B------:R-:W-:Y:S01]  /*0420*/  IMAD.IADD R6, R5, 0x1, -R6 ;  /* 0x0000000105067824 */ /* 0x000fe200078e0a06 */
[----:B------:R-:W3:Y:S02]  /*0430*/  LDC R13, c[0x0][0x140] ;  /* 0x00005000ff0d7b82 */ /* 0x000ee40000000800 */
[----:B------:R-:W-:-:S02]  /*0440*/  LEA.HI R9, R9, R8, RZ, 0x3 ;  /* 0x0000000809097211 */ /* 0x000fc400078f18ff */
[----:B-----5:R-:W-:Y:S02]  /*0450*/  ISETP.NE.OR P0, PT, R0, RZ, !P0 ;  /* 0x000000ff0000720c */ /* 0x020fe40004705670 */
[--C-:B------:R-:W-:Y:S02]  /*0460*/  SHF.R.S32.HI R0, RZ, 0x3, R9.reuse ;  /* 0x00000003ff007819 */ /* 0x100fe40000011409 */
[----:B0-----:R-:W-:Y:S02]  /*0470*/  I2FP.F32.U32 R10, UR8 ;  /* 0x00000008000a7c45 */ /* 0x001fe40008201000 */
[----:B------:R-:W-:-:S03]  /*0480*/  SHF.R.S32.HI R9, RZ, 0x1f, R9 ;  /* 0x0000001fff097819 */ /* 0x000fc60000011409 */
[----:B------:R-:W-:Y:S01]  /*0490*/  FMUL R10, R10, UR4 ;  /* 0x000000040a0a7c20 */ /* 0x000fe20008400000 */
[----:B------:R-:W-:Y:S01]  /*04a0*/  LEA.HI R9, R9, R0, RZ, 0x2 ;  /* 0x0000000009097211 */ /* 0x000fe200078f10ff */
[----:B------:R-:W-:Y:S02]  /*04b0*/  ULDC UR4, c[0x0][0x154] ;  /* 0x0000550000047ab9 */ /* 0x000fe40000000800 */
[----:B------:R-:W-:Y:S01]  /*04c0*/  VOTEU.ALL UP0, P0 ;  /* 0x00000000003f7886 */ /* 0x000fe20000000000 */
[----:B------:R-:W-:Y:S01]  /*04d0*/  LOP3.LUT R9, R9, 0xfffffffc, RZ, 0xc0, !PT ;  /* 0xfffffffc09097812 */ /* 0x000fe200078ec0ff */
[----:B------:R-:W0:Y:S01]  /*04e0*/  F2I.U32.TRUNC.NTZ R10, R10 ;  /* 0x0000000a000a7305 */ /* 0x000e22000020f000 */
[----:B------:R-:W-:Y:S02]  /*04f0*/  VOTEU.ALL UP1, P0 ;  /* 0x00000000003f7886 */ /* 0x000fe40000020000 */
[----:B------:R-:W5:Y:S01]  /*0500*/  @!UP0 S2UR UR7, SR_CgaCtaId ;  /* 0x00000000000789c3 */ /* 0x000f620000008800 */
[----:B------:R-:W-:Y:S01]  /*0510*/  IMAD.IADD R9, R0, 0x1, -R9 ;  /* 0x0000000100097824 */ /* 0x000fe200078e0a09 */
[----:B------:R-:W-:Y:S01]  /*0520*/  SHF.R.S32.HI R0, RZ, 0x1f, R3 ;  /* 0x0000001fff007819 */ /* 0x000fe20000011403 */
[----:B------:R-:W-:Y:S01]  /*0530*/  @!UP0 UMOV UR6, 0x400 ;  /* 0x0000040000068882 */ /* 0x000fe20000000000 */
[----:B---3--:R-:W-:Y:S01]  /*0540*/  ISETP.EQ.U32.AND P2, PT, R13, 0x1, PT ;  /* 0x000000010d00780c */ /* 0x008fe20003f42070 */
[----:B------:R-:W-:Y:S01]  /*0550*/  IMAD R19, R6, 0x4, R9 ;  /* 0x0000000406137824 */ /* 0x000fe200078e0209 */
[----:B--2---:R-:W-:-:S02]  /*0560*/  I2FP.F32.U32 R12, R4 ;  /* 0x00000004000c7245 */ /* 0x004fc40000201000 */
[----:B------:R-:W2:Y:S01]  /*0570*/  LDC R9, c[0x0][0x148] ;  /* 0x00005200ff097b82 */ /* 0x000ea20000000800 */
[----:B------:R-:W-:Y:S02]  /*0580*/  LEA.HI R0, R0, R3, RZ, 0x2 ;  /* 0x0000000300007211 */ /* 0x000fe400078f10ff */
[----:B------:R-:W-:Y:S01]  /*0590*/  LEA.HI R6, R19, R19, RZ, 0x1 ;  /* 0x0000001313067211 */ /* 0x000fe200078f08ff */
[----:B0-----:R-:W-:Y:S02]  /*05a0*/  IMAD.MOV R14, RZ, RZ, -R10 ;  /* 0x000000ffff0e7224 */ /* 0x001fe400078e0a0a */
[----:B------:R-:W-:Y:S01]  /*05b0*/  FMUL R12, R12, UR4 ;  /* 0x000000040c0c7c20 */ /* 0x000fe20008400000 */
[----:B------:R-:W-:Y:S01]  /*05c0*/  LOP3.LUT R0, R0, 0xfffffffc, RZ, 0xc0, !PT ;  /* 0xfffffffc00007812 */ /* 0x000fe200078ec0ff */
[----:B------:R-:W-:Y:S01]  /*05d0*/  UMOV UR4, 0x20 ;  /* 0x0000002000047882 */ /* 0x000fe20000000000 */
[----:B------:R-:W-:Y:S01]  /*05e0*/  LOP3.LUT R10, R6, 0xfffffffe, RZ, 0xc0, !PT ;  /* 0xfffffffe060a7812 */ /* 0x000fe200078ec0ff */
[----:B-1----:R-:W-:Y:S01]  /*05f0*/  IMAD R6, R11, R14, UR8 ;  /* 0x000000080b067e24 */ /* 0x002fe2000f8e020e */
[----:B------:R-:W-:-:S04]  /*0600*/  @!UP0 UIADD3 UR4, -UR4, 0x100000, URZ ;  /* 0x0010000004048890 */ /* 0x000fc8000fffe13f */
[----:B------:R-:W-:Y:S02]  /*0610*/  @!UP0 USHF.L.U32 UR5, UR4, 0xb, URZ ;  /* 0x0000000b04058899 */ /* 0x000fe4000800063f */
[----:B------:R-:W-:Y:S01]  /*0620*/  @!UP0 USHF.L.U32 UR4, UR4, 0x1, URZ ;  /* 0x0000000104048899 */ /* 0x000fe2000800063f */
[----:B------:R-:W0:Y:S01]  /*0630*/  F2I.U32.TRUNC.NTZ R12, R12 ;  /* 0x0000000c000c7305 */ /* 0x000e22000020f000 */
[----:B------:R-:W-:Y:S02]  /*0640*/  IMAD.IADD R3, R3, 0x1, -R0 ;  /* 0x0000000103037824 */ /* 0x000fe400078e0a00 */
[C---:B------:R-:W-:Y:S02]  /*0650*/  IMAD.IADD R11, R19.reuse, 0x1, -R10 ;  /* 0x00000001130b7824 */ /* 0x040fe400078e0a0a */
[----:B------:R-:W-:Y:S01]  /*0660*/  IMAD.SHL.U32 R10, R19, 0x4, RZ ;  /* 0x00000004130a7824 */ /* 0x000fe200078e00ff */
[----:B-----5:R-:W-:Y:S01]  /*0670*/  @!UP0 ULEA UR6, UR7, UR6, 0x18 ;  /* 0x0000000607068291 */ /* 0x020fe2000f8ec03f */
[----:B------:R-:W-:Y:S01]  /*0680*/  ISETP.NE.AND P1, PT, R3, 0x3, PT ;  /* 0x000000030300780c */ /* 0x000fe20003f25270 */
[----:B------:R-:W-:Y:S01]  /*0690*/  VOTEU.ALL UP0, P0 ;  /* 0x00000000003f7886 */ /* 0x000fe20000000000 */
[----:B------:R-:W-:-:S02]  /*06a0*/  ISETP.NE.AND P4, PT, R11, R6, PT ;  /* 0x000000060b00720c */ /* 0x000fc40003f85270 */
[----:B------:R-:W-:Y:S02]  /*06b0*/  LOP3.LUT R19, R19, 0xc, R10, 0x78, !PT ;  /* 0x0000000c13137812 */ /* 0x000fe400078e780a */
[----:B------:R-:W-:Y:S01]  /*06c0*/  LOP3.LUT P0, RZ, R8, 0x7, RZ, 0xc0, !PT ;  /* 0x0000000708ff7812 */ /* 0x000fe2000780c0ff */
[C---:B------:R-:W-:Y:S01]  /*06d0*/  VIADD R8, R2.reuse, 0xffffffff ;  /* 0xffffffff02087836 */ /* 0x040fe20000000000 */
[----:B------:R-:W-:Y:S01]  /*06e0*/  ISETP.EQ.OR P1, PT, R3, RZ, !P1 ;  /* 0x000000ff0300720c */ /* 0x000fe20004f22670 */
[----:B0-----:R-:W-:Y:S01]  /*06f0*/  IMAD.MOV R23, RZ, RZ, -R12 ;  /* 0x000000ffff177224 */ /* 0x001fe200078e0a0c */
[----:B------:R-:W-:Y:S01]  /*0700*/  ISETP.LT.U32.AND P0, PT, R19, 0x8, !P0 ;  /* 0x000000081300780c */ /* 0x000fe20004701070 */
[----:B------:R-:W0:Y:S02]  /*0710*/  FENCE.VIEW.ASYNC.S ;  /* 0x00000000000073c6 */ /* 0x000e240000000000 */
[----:B0-----:R0:W1:Y:S01]  /*0720*/  @!UP0 SYNCS.EXCH.64 URZ, [UR6+0x70], UR4 ;  /* 0x00007004063f85b2 */ /* 0x0010620008000100 */
[----:B------:R-:W-:Y:S01]  /*0730*/  ISETP.EQ.AND P1, PT, R2, RZ, P1 ;  /* 0x000000ff0200720c */ /* 0x000fe20000f22270 */
[----:B--2---:R-:W-:Y:S01]  /*0740*/  IMAD R11, R9, R23, R4 ;  /* 0x00000017090b7224 */ /* 0x004fe200078e0204 */
[----:B------:R-:W-:-:S02]  /*0750*/  ISETP.GE.U32.AND P6, PT, R8, 0x2, PT ;  /* 0x000000020800780c */ /* 0x000fc40003fc6070 */
[----:B------:R-:W-:Y:S02]  /*0760*/  @P4 LEA.HI R0, R19, R19, RZ, 0x1 ;  /* 0x0000001313004211 */ /* 0x000fe400078f08ff */
[----:B------:R-:W-:Y:S02]  /*0770*/  SEL R18, RZ, 0x1, !P1 ;  /* 0x00000001ff127807 */ /* 0x000fe40004800000 */
[----:B------:R-:W-:Y:S02]  /*0780*/  @P4 SHF.R.S32.HI R0, RZ, 0x1, R0 ;  /* 0x00000001ff004819 */ /* 0x000fe40000011400 */
[----:B------:R-:W-:Y:S02]  /*0790*/  SEL R18, R18, 0x2, P6 ;  /* 0x0000000212127807 */ /* 0x000fe40003000000 */
[----:B------:R-:W-:Y:S02]  /*07a0*/  @P4 ISETP.NE.AND P5, PT, R0, R11, PT ;  /* 0x0000000b0000420c */ /* 0x000fe40003fa5270 */
[----:B------:R-:W-:Y:S01]  /*07b0*/  SEL R11, RZ, 0x1, !P0 ;  /* 0x00000001ff0b7807 */ /* 0x000fe20004000000 */
[----:B------:R0:W2:Y:S01]  /*07c0*/  @!UP1 SYNCS.EXCH.64 URZ, [UR6+0x78], UR4 ;  /* 0x00007804063f95b2 */ /* 0x0000a20008000100 */
[----:B------:R-:W-:Y:S01]  /*07d0*/  @P4 SEL R22, RZ, 0x1, P5 ;  /* 0x00000001ff164807 */ /* 0x000fe20002800000 */
[----:B------:R-:W-:Y:S01]  /*07e0*/  NOP ;  /* 0x0000000000007918 */ /* 0x000fe20000000000 */
[----:B------:R-:W-:-:S02]  /*07f0*/  LOP3.LUT R0, R95, 0x7f, RZ, 0xc0, !PT ;  /* 0x0000007f5f007812 */ /* 0x000fc400078ec0ff */
[----:B------:R-:W-:Y:S01]  /*0800*/  LOP3.LUT R22, R22, R11, RZ, 0xc0, !PT ;  /* 0x0000000b16167212 */ /* 0x000fe200078ec0ff */
[----:B01----:R-:W-:Y:S06]  /*0810*/  @!P2 BRA `(.L_x_3) ;  /* 0x000000000008a947 */ /* 0x003fec0003800000 */
[----:B--2-4-:R-:W-:Y:S01]  /*0820*/  UCGABAR_ARV ;  /* 0x00000000000079c7 */ /* 0x014fe20008000000 */
[----:B------:R-:W-:Y:S05]  /*0830*/  BRA `(.L_x_4) ;  /* 0x0000000000047947 */ /* 0x000fea0003800000 */
.L_x_3:
[----:B--2-4-:R-:W-:Y:S01]  /*0840*/  NOP ;  /* 0x0000000000007918 */ /* 0x014fe20000000000 */
.L_x_4:
[----:B------:R-:W0:Y:S01]  /*0850*/  LDC R2, c[0x0][0x65c] ;  /* 0x00019700ff027b82 */ /* 0x000e220000000800 */
[----:B------:R-:W-:Y:S02]  /*0860*/  IMAD.U32 R10, RZ, RZ, UR8 ;  /* 0x00000008ff0a7e24 */ /* 0x000fe4000f8e00ff */
[----:B------:R-:W-:Y:S01]  /*0870*/  IMAD.MOV.U32 R11, RZ, RZ, RZ ;  /* 0x000000ffff0b7224 */ /* 0x000fe200078e00ff */
[----:B0-----:R-:W-:-:S04]  /*0880*/  ISETP.NE.AND P1, PT, R2, 0x1, PT ;  /* 0x000000010200780c */ /* 0x001fc80003f25270 */
[----:B------:R-:W-:-:S09]  /*0890*/  P2R R5, PR, RZ, 0x2 ;  /* 0x00000002ff057803 */ /* 0x000fd20000000000 */
[----:B------:R-:W0:Y:S01]  /*08a0*/  @P1 LDC R17, c[0x0][0x10] ;  /* 0x00000400ff111b82 */ /* 0x000e220000000800 */
[----:B------:R-:W-:Y:S02]  /*08b0*/  @P1 IMAD.MOV.U32 R5, RZ, RZ, RZ ;  /* 0x000000ffff051224 */ /* 0x000fe400078e00ff */
[----:B------:R-:W-:-:S05]  /*08c0*/  @P1 IMAD.MOV.U32 R15, RZ, RZ, RZ ;  /* 0x000000ffff0f1224 */ /* 0x000fca00078e00ff */
[----:B------:R-:W1:Y:S01]  /*08d0*/  @!P1 LDC R13, c[0x0][0xc] ;  /* 0x00000300ff0d9b82 */ /* 0x000e620000000800 */
[----:B------:R-:W-:Y:S01]  /*08e0*/  ULDC UR4, c[0x0][0xc] ;  /* 0x0000030000047ab9 */ /* 0x000fe20000000800 */
[----:B------:R-:W-:Y:S01]  /*08f0*/  ULDC UR5, c[0x0][0x10] ;  /* 0x0000040000057ab9 */ /* 0x000fe20000000800 */
[----:B------:R-:W-:Y:S01]  /*0900*/  ULDC UR6, c[0x0][0x14] ;  /* 0x0000050000067ab9 */ /* 0x000fe20000000800 */
[----:B------:R-:W-:-:S04]  /*0910*/  UIMAD.WIDE.U32 UR4, UR4, UR5, URZ ;  /* 0x00000005040472a5 */ /* 0x000fc8000f8e003f */
[----:B------:R-:W-:Y:S02]  /*0920*/  UIMAD.WIDE.U32 UR36, UR4, UR6, URZ ;  /* 0x00000006042472a5 */ /* 0x000fe4000f8e003f */
[----:B------:R-:W-:-:S04]  /*0930*/  UIMAD UR42, UR5, UR6, URZ ;  /* 0x00000006052a72a4 */ /* 0x000fc8000f8e023f */
[----:B------:R-:W-:Y:S01]  /*0940*/  UIADD3 UR42, UR37, UR42, URZ ;  /* 0x0000002a252a7290 */ /* 0x000fe2000fffe03f */
[----:B0-----:R-:W-:-:S04]  /*0950*/  @P1 IMAD.WIDE.U32 R16, R17, UR8, R4 ;  /* 0x0000000811101c25 */ /* 0x001fc8000f8e0004 */
[----:B------:R-:W-:Y:S02]  /*0960*/  @P1 IMAD.IADD R17, R17, 0x1, R15 ;  /* 0x0000000111111824 */ /* 0x000fe400078e020f */
[----:B-1----:R-:W-:-:S04]  /*0970*/  @!P1 IMAD.WIDE.U32 R10, R4, R13, R10 ;  /* 0x0000000d040a9225 */ /* 0x002fc800078e000a */
[----:B------:R-:W-:Y:S02]  /*0980*/  @!P1 IMAD.MOV.U32 R16, RZ, RZ, R10 ;  /* 0x000000ffff109224 */ /* 0x000fe400078e000a */
[----:B------:R-:W-:Y:S01]  /*0990*/  @!P1 IMAD.MOV.U32 R17, RZ, RZ, R11 ;  /* 0x000000ffff119224 */ /* 0x000fe200078e000b */
[----:B------:R-:W-:Y:S06]  /*09a0*/  @!P2 BRA `(.L_x_5) ;  /* 0x00000000000ca947 */ /* 0x000fec0003800000 */
[----:B------:R-:W-:Y:S01]  /*09b0*/  UCGABAR_WAIT ;  /* 0x0000000000007dc7 */ /* 0x000fe20008000000 */
[----:B------:R-:W-:Y:S01]  /*09c0*/  CCTL.IVALL ;  /* 0x00000000ff00798f */ /* 0x000fe20002000000 */
[----:B------:R-:W-:Y:S05]  /*09d0*/  BRA `(.L_x_6) ;  /* 0x0000000000047947 */ /* 0x000fea0003800000 */
.L_x_5:
[----:B------:R-:W-:Y:S06]  /*09e0*/  BAR.SYNC.DEFER_BLOCKING 0x0 ;  /* 0x0000000000007b1d */ /* 0x000fec0000010000 */
.L_x_6:
[----:B------:R-:W-:Y:S05]  /*09f0*/  @!P3 BRA `(.L_x_7) ;  /* 0x0000005c00a8b947 */ /* 0x000fea0003800000 */
[----:B------:R-:W-:-:S13]  /*0a00*/  ISETP.GT.U32.AND P0, PT, R8, 0x1, PT ;  /* 0x000000010800780c */ /* 0x000fda0003f04070 */
[----:B------:R-:W-:Y:S05]  /*0a10*/  @P0 EXIT ;  /* 0x000000000000094d */ /* 0x000fea0003800000 */
[----:B------:R-:W-:Y:S01]  /*0a20*/  ULDC.64 UR4, c[0x0][0x650] ;  /* 0x0001940000047ab9 */ /* 0x000fe20000000a00 */
[----:B------:R-:W-:Y:S01]  /*0a30*/  PRMT R3, RZ, 0x7610, R3 ;  /* 0x00007610ff037816 */ /* 0x000fe20000000003 */
[----:B------:R-:W-:Y:S01]  /*0a40*/  IMAD.MOV.U32 R103, RZ, RZ, -0x1 ;  /* 0xffffffffff677424 */ /* 0x000fe200078e00ff */
[----:B------:R-:W-:Y:S01]  /*0a50*/  ISETP.GE.U32.AND P0, PT, R16, UR4, PT ;  /* 0x0000000410007c0c */ /* 0x000fe2000bf06070 */
[----:B------:R-:W-:Y:S02]  /*0a60*/  IMAD.MOV.U32 R100, RZ, RZ, -0x1 ;  /* 0xffffffffff647424 */ /* 0x000fe400078e00ff */
[----:B------:R-:W-:Y:S01]  /*0a70*/  IMAD.MOV.U32 R101, RZ, RZ, -0x1 ;  /* 0xffffffffff657424 */ /* 0x000fe200078e00ff */
[----:B------:R-:W-:-:S13]  /*0a80*/  ISETP.GE.U32.AND.EX P0, PT, R17, UR5, PT, P0 ;  /* 0x0000000511007c0c */ /* 0x000fda000bf06100 */
[----:B------:R-:W-:Y:S05]  /*0a90*/  @P0 BRA `(.L_x_8) ;  /* 0x0000000400280947 */ /* 0x000fea0003800000 */
[----:B------:R-:W0:Y:S01]  /*0aa0*/  LDC.64 R24, c[0x0][0x628] ;  /* 0x00018a00ff187b82 */ /* 0x000e220000000a00 */
[----:B------:R-:W-:Y:S02]  /*0ab0*/  IMAD.MOV.U32 R10, RZ, RZ, R16 ;  /* 0x000000ffff0a7224 */ /* 0x000fe400078e0010 */
[----:B------:R-:W-:-:S05]  /*0ac0*/  IMAD.MOV.U32 R11, RZ, RZ, R17 ;  /* 0x000000ffff0b7224 */ /* 0x000fca00078e0011 */
[----:B------:R-:W1:Y:S08]  /*0ad0*/  LDC R8, c[0x0][0x630] ;  /* 0x00018c00ff087b82 */ /* 0x000e700000000800 */
[----:B------:R-:W2:Y:S01]  /*0ae0*/  LDC.64 R26, c[0x0][0x620] ;  /* 0x00018800ff1a7b82 */ /* 0x000ea20000000a00 */
[----:B0-----:R-:W-:-:S04]  /*0af0*/  ISETP.NE.U32.AND P0, PT, R24, RZ, PT ;  /* 0x000000ff1800720c */ /* 0x001fc80003f05070 */
[----:B------:R-:W-:-:S13]  /*0b00*/  ISETP.NE.AND.EX P0, PT, R25, RZ, PT, P0 ;  /* 0x000000ff1900720c */ /* 0x000fda0003f05300 */
[----:B-12---:R-:W-:Y:S05]  /*0b10*/  @!P0 BRA `(.L_x_9) ;  /* 0x0000000000288947 */ /* 0x006fea0003800000 */
[----:B------:R-:W0:Y:S02]  /*0b20*/  LDC R3, c[0x0][0x634] ;  /* 0x00018d00ff037b82 */ /* 0x000e240000000800 */
[----:B0-----:R-:W-:-:S05]  /*0b30*/  IADD3 R3, P0, R16, R3, RZ ;  /* 0x0000000310037210 */ /* 0x001fca0007f1e0ff */
[----:B------:R-:W-:-:S04]  /*0b40*/  IMAD.X R21, RZ, RZ, R17, P0 ;  /* 0x000000ffff157224 */ /* 0x000fc800000e0611 */
[----:B------:R-:W-:-:S04]  /*0b50*/  IMAD.WIDE.U32 R10, R21, R24, RZ ;  /* 0x00000018150a7225 */ /* 0x000fc800078e00ff */
[----:B------:R-:W-:-:S04]  /*0b60*/  IMAD.WIDE.U32 R12, P0, R3, R25, R10 ;  /* 0x00000019030c7225 */ /* 0x000fc8000780000a */
[----:B------:R-:W-:-:S04]  /*0b70*/  IMAD.WIDE.U32 R10, R3, R24, RZ ;  /* 0x00000018030a7225 */ /* 0x000fc800078e00ff */
[----:B------:R-:W-:Y:S01]  /*0b80*/  IMAD.X R15, RZ, RZ, RZ, P0 ;  /* 0x000000ffff0f7224 */ /* 0x000fe200000e06ff */
[----:B------:R-:W-:Y:S01]  /*0b90*/  IADD3 RZ, P0, R11, R12, RZ ;  /* 0x0000000c0bff7210 */ /* 0x000fe20007f1e0ff */
[----:B------:R-:W-:-:S04]  /*0ba0*/  IMAD.MOV.U32 R14, RZ, RZ, R13 ;  /* 0x000000ffff0e7224 */ /* 0x000fc800078e000d */
[----:B------:R-:W-:-:S08]  /*0bb0*/  IMAD.WIDE.U32.X R10, R21, R25, R14, P0 ;  /* 0x00000019150a7225 */ /* 0x000fd000000e040e */
.L_x_9:
[----:B------:R-:W0:Y:S01]  /*0bc0*/  LDC.64 R30, c[0x0][0x640] ;  /* 0x00019000ff1e7b82 */ /* 0x000e220000000a00 */
[-CC-:B------:R-:W-:Y:S01]  /*0bd0*/  SHF.R.U64 R101, R10, R8.reuse, R11.reuse ;  /* 0x000000080a657219 */ /* 0x180fe2000000120b */
[----:B------:R-:W-:Y:S01]  /*0be0*/  IMAD R29, R9, R23, R4 ;  /* 0x00000017091d7224 */ /* 0x000fe200078e0204 */
[----:B------:R-:W-:Y:S01]  /*0bf0*/  SHF.R.U32.HI R3, RZ, R8, R11 ;  /* 0x00000008ff037219 */ /* 0x000fe2000001160b */
[----:B------:R-:W-:Y:S01]  /*0c00*/  IMAD.MOV.U32 R23, RZ, RZ, 0x1 ;  /* 0x00000001ff177424 */ /* 0x000fe200078e00ff */
[----:B------:R-:W-:-:S03]  /*0c10*/  IADD3 R5, P0, RZ, -R101, RZ ;  /* 0x80000065ff057210 */ /* 0x000fc60007f1e0ff */
[----:B------:R-:W1:Y:S02]  /*0c20*/  LDC R12, c[0x0][0x618] ;  /* 0x00018600ff0c7b82 */ /* 0x000e640000000800 */
[----:B------:R-:W-:Y:S02]  /*0c30*/  IMAD.X R3, RZ, RZ, ~R3, P0 ;  /* 0x000000ffff037224 */ /* 0x000fe400000e0e03 */
[----:B------:R-:W-:-:S04]  /*0c40*/  IMAD.WIDE.U32 R10, R5, R26, R16 ;  /* 0x0000001a050a7225 */ /* 0x000fc800078e0010 */
[----:B------:R-:W2:Y:S01]  /*0c50*/  LDC R20, c[0x0][0x608] ;  /* 0x00018200ff147b82 */ /* 0x000ea20000000800 */
[----:B------:R-:W-:Y:S02]  /*0c60*/  IMAD R8, R3, R26, RZ ;  /* 0x0000001a03087224 */ /* 0x000fe400078e02ff */
[----:B------:R-:W-:Y:S02]  /*0c70*/  IMAD.MOV.U32 R3, RZ, RZ, -0x1 ;  /* 0xffffffffff037424 */ /* 0x000fe400078e00ff */
[----:B------:R-:W-:-:S03]  /*0c80*/  IMAD R5, R5, R27, R8 ;  /* 0x0000001b05057224 */ /* 0x000fc600078e0208 */
[----:B------:R-:W3:Y:S01]  /*0c90*/  LDC R28, c[0x0][0x658] ;  /* 0x00019600ff1c7b82 */ /* 0x000ee20000000800 */
[----:B------:R-:W-:Y:S01]  /*0ca0*/  IMAD.IADD R5, R11, 0x1, R5 ;  /* 0x000000010b057824 */ /* 0x000fe200078e0205 */
[----:B0-----:R-:W-:-:S04]  /*0cb0*/  ISETP.NE.U32.AND P0, PT, R30, RZ, PT ;  /* 0x000000ff1e00720c */ /* 0x001fc80003f05070 */
[----:B------:R-:W-:Y:S02]  /*0cc0*/  ISETP.NE.AND.EX P0, PT, R31, RZ, PT, P0 ;  /* 0x000000ff1f00720c */ /* 0x000fe40003f05300 */
[----:B------:R-:W0:Y:S01]  /*0cd0*/  LDC R24, c[0x0][0x600] ;  /* 0x00018000ff187b82 */ /* 0x000e220000000800 */
[-CC-:B-1----:R-:W-:Y:S02]  /*0ce0*/  SHF.R.U64 R14, R10, R12.reuse, R5.reuse ;  /* 0x0000000c0a0e7219 */ /* 0x182fe40000001205 */
[----:B------:R-:W-:-:S05]  /*0cf0*/  SHF.R.U32.HI R5, RZ, R12, R5 ;  /* 0x0000000cff057219 */ /* 0x000fca0000011605 */
[----:B------:R-:W1:Y:S01]  /*0d00*/  LDC R15, c[0x0][0x648] ;  /* 0x00019200ff0f7b82 */ /* 0x000e620000000800 */
[-CC-:B--2---:R-:W-:Y:S02]  /*0d10*/  SHF.R.U64 R27, R14, R20.reuse, R5.reuse ;  /* 0x000000140e1b7219 */ /* 0x184fe40000001205 */
[----:B------:R-:W-:-:S05]  /*0d20*/  SHF.R.U32.HI R5, RZ, R20, R5 ;  /* 0x00000014ff057219 */ /* 0x000fca0000011605 */
[----:B------:R-:W2:Y:S01]  /*0d30*/  LDC R21, c[0x0][0x638] ;  /* 0x00018e00ff157b82 */ /* 0x000ea20000000800 */
[-CC-:B---3--:R-:W-:Y:S02]  /*0d40*/  SHF.R.U64 R20, R27, R28.reuse, R5.reuse ;  /* 0x0000001c1b147219 */ /* 0x188fe40000001205 */
[-C--:B------:R-:W-:Y:S02]  /*0d50*/  SHF.L.U32 R3, R3, R28.reuse, RZ ;  /* 0x0000001c03037219 */ /* 0x080fe400000006ff */
[----:B------:R-:W-:Y:S01]  /*0d60*/  SHF.R.U32.HI R5, RZ, R28, R5 ;  /* 0x0000001cff057219 */ /* 0x000fe20000011605 */
[----:B------:R-:W-:Y:S01]  /*0d70*/  IMAD.MOV.U32 R4, RZ, RZ, R20 ;  /* 0x000000ffff047224 */ /* 0x000fe200078e0014 */
[----:B------:R-:W-:Y:S01]  /*0d80*/  LOP3.LUT R12, RZ, R3, RZ, 0x33, !PT ;  /* 0x00000003ff0c7212 */ /* 0x000fe200078e33ff */
[----:B------:R-:W3:Y:S01]  /*0d90*/  LDC R25, c[0x0][0x610] ;  /* 0x00018400ff197b82 */ /* 0x000ee20000000800 */
[----:B------:R-:W-:Y:S05]  /*0da0*/  @!P0 BRA `(.L_x_10) ;  /* 0x0000000000288947 */ /* 0x000fea0003800000 */
[----:B------:R-:W4:Y:S02]  /*0db0*/  LDC R3, c[0x0][0x64c] ;  /* 0x00019300ff037b82 */ /* 0x000f240000000800 */
[----:B----4-:R-:W-:-:S05]  /*0dc0*/  IADD3 R3, P0, R20, R3, RZ ;  /* 0x0000000314037210 */ /* 0x010fca0007f1e0ff */
        /* <DEDUP_REMOVED lines=8> */
.L_x_10:
[----:B-1----:R-:W-:Y:S01]  /*0e50*/  SHF.R.U64 R4, R4, R15, R5 ;  /* 0x0000000f04047219 */ /* 0x002fe20000001205 */
[----:B0-----:R-:W-:Y:S01]  /*0e60*/  VIADD R5, R24, 0xffffffff ;  /* 0xffffffff18057836 */ /* 0x001fe20000000000 */
[----:B------:R-:W-:Y:S02]  /*0e70*/  SHF.L.U32 R3, R23, R28, RZ ;  /* 0x0000001c17037219 */ /* 0x000fe400000006ff */
[----:B------:R-:W-:Y:S01]  /*0e80*/  LOP3.LUT R12, R27, R12, RZ, 0xc0, !PT ;  /* 0x0000000c1b0c7212 */ /* 0x000fe200078ec0ff */
[----:B------:R-:W-:Y:S01]  /*0e90*/  IMAD.MOV R8, RZ, RZ, -R4 ;  /* 0x000000ffff087224 */ /* 0x000fe200078e0a04 */
[----:B------:R-:W-:Y:S02]  /*0ea0*/  SEL R6, R6, R29, !P1 ;  /* 0x0000001d06067207 */ /* 0x000fe40004800000 */
[----:B------:R-:W-:Y:S01]  /*0eb0*/  LOP3.LUT R5, R14, R5, RZ, 0xc0, !PT ;  /* 0x000000050e057212 */ /* 0x000fe200078ec0ff */
[----:B------:R-:W-:Y:S02]  /*0ec0*/  IMAD R9, R3, R4, R12 ;  /* 0x0000000403097224 */ /* 0x000fe400078e020c */
[----:B--2---:R-:W-:-:S02]  /*0ed0*/  IMAD R3, R8, R21, R20 ;  /* 0x0000001508037224 */ /* 0x004fc400078e0214 */
[----:B---3--:R-:W-:Y:S02]  /*0ee0*/  IMAD R6, R9, R25, R6 ;  /* 0x0000001909067224 */ /* 0x008fe400078e0206 */
[----:B------:R-:W-:Y:S02]  /*0ef0*/  IMAD R103, R3, R24, R5 ;  /* 0x0000001803677224 */ /* 0x000fe400078e0205 */
[----:B------:R-:W-:-:S03]  /*0f00*/  IMAD.MOV.U32 R4, RZ, RZ, 0x1 ;  /* 0x00000001ff047424 */ /* 0x000fc600078e00ff */
[----:B------:R-:W-:Y:S02]  /*0f10*/  SEL R100, R103, R6, !P1 ;  /* 0x0000000667647207 */ /* 0x000fe40004800000 */
[----:B------:R-:W-:Y:S02]  /*0f20*/  PRMT R3, R4, 0x7610, R3 ;  /* 0x0000761004037816 */ /* 0x000fe40000000003 */
[----:B------:R-:W-:-:S07]  /*0f30*/  SEL R103, R6, R103, !P1 ;  /* 0x0000006706677207 */ /* 0x000fce0004800000 */
.L_x_8:
[----:B------:R-:W-:-:S08]  /*0f40*/  NOP ;  /* 0x0000000000007918 */ /* 0x000fd00000000000 */
[----:B------:R-:W0:Y:S02]  /*0f50*/  USETMAXREG.TRY_ALLOC.CTAPOOL UP0, 0xe8 ;  /* 0x000000e8000079c8 */ /* 0x000e240008000600 */
[----:B0-----:R-:W-:-:S13]  /*0f60*/  PLOP3.LUT P0, PT, PT, PT, UP0, 0x80, 0x0 ;  /* 0x000000000000781c */ /* 0x001fda0003f0f008 */
[----:B------:R-:W-:Y:S05]  /*0f70*/  @!P0 BRA `(.L_x_8) ;  /* 0xfffffffc00f08947 */ /* 0x000fea000383ffff */
[----:B------:R-:W-:Y:S01]  /*0f80*/  ULDC.64 UR4, c[0x0][0x598] ;  /* 0x0001660000047ab9 */ /* 0x000fe20000000a00 */
[----:B------:R-:W-:Y:S01]  /*0f90*/  ULDC.64 UR38, c[0x0][0x208] ;  /* 0x0000820000267ab9 */ /* 0x000fe20000000a00 */
[----:B------:R-:W-:-:S04]  /*0fa0*/  ISETP.NE.U32.AND P0, PT, RZ, UR4, PT ;  /* 0x00000004ff007c0c */ /* 0x000fc8000bf05070 */
[----:B------:R-:W-:-:S13]  /*0fb0*/  ISETP.NE.AND.EX P0, PT, RZ, UR5, PT, P0 ;  /* 0x00000005ff007c0c */ /* 0x000fda000bf05300 */
[----:B------:R-:W-:Y:S05]  /*0fc0*/  @!P0 BRA `(.L_x_11) ;  /* 0x00000000001c8947 */ /* 0x000fea0003800000 */
[----:B------:R-:W0:Y:S02]  /*0fd0*/  LDC.64 R4, c[0x0][0x598] ;  /* 0x00016600ff047b82 */ /* 0x000e240000000a00 */
[----:B0-----:R-:W2:Y:S02]  /*0fe0*/  LDG.E.64 R4, desc[UR38][R4.64] ;  /* 0x0000002604047981 */ /* 0x001ea4000c1e1b00 */
[----:B--2---:R-:W-:-:S04]  /*0ff0*/  ISETP.NE.U32.AND P0, PT, R4, RZ, PT ;  /* 0x000000ff0400720c */ /* 0x004fc80003f05070 */
[----:B------:R-:W-:-:S13]  /*1000*/  ISETP.NE.AND.EX P0, PT, R5, RZ, PT, P0 ;  /* 0x000000ff0500720c */ /* 0x000fda0003f05300 */
[----:B------:R-:W-:Y:S05]  /*1010*/  @!P0 BRA `(.L_x_11) ;  /* 0x0000000000088947 */ /* 0x000fea0003800000 */
[----:B------:R0:W5:Y:S01]  /*1020*/  LD.E R23, desc[UR38][R4.64] ;  /* 0x0000002604177980 */ /* 0x000162000c101900 */
[----:B------:R-:W-:Y:S05]  /*1030*/  BRA `(.L_x_12) ;  /* 0x0000000000247947 */ /* 0x000fea0003800000 */
.L_x_11:
[----:B------:R-:W-:Y:S02]  /*1040*/  ULDC.64 UR4, c[0x0][0x588] ;  /* 0x0001620000047ab9 */ /* 0x000fe40000000a00 */
[----:B------:R-:W-:-:S04]  /*1050*/  ISETP.NE.U32.AND P0, PT, RZ, UR4, PT ;  /* 0x00000004ff007c0c */ /* 0x000fc8000bf05070 */
[----:B------:R-:W-:-:S13]  /*1060*/  ISETP.NE.AND.EX P0, PT, RZ, UR5, PT, P0 ;  /* 0x00000005ff007c0c */ /* 0x000fda000bf05300 */
[----:B------:R-:W-:Y:S05]  /*1070*/  @!P0 BRA `(.L_x_13) ;  /* 0x00000000000c8947 */ /* 0x000fea0003800000 */
[----:B------:R-:W0:Y:S02]  /*1080*/  LDC.64 R4, c[0x0][0x588] ;  /* 0x00016200ff047b82 */ /* 0x000e240000000a00 */
[----:B0-----:R1:W5:Y:S01]  /*1090*/  LDG.E R23, desc[UR38][R4.64] ;  /* 0x0000002604177981 */ /* 0x001362000c1e1900 */
[----:B------:R-:W-:Y:S05]  /*10a0*/  BRA `(.L_x_12) ;  /* 0x0000000000087947 */ /* 0x000fea0003800000 */
.L_x_13:
[----:B------:R-:W-:Y:S02]  /*10b0*/  ULDC UR4, c[0x0][0x580] ;  /* 0x0001600000047ab9 */ /* 0x000fe40000000800 */
[----:B------:R-:W-:-:S07]  /*10c0*/  IMAD.U32 R23, RZ, RZ, UR4 ;  /* 0x00000004ff177e24 */ /* 0x000fce000f8e00ff */
.L_x_12:
[----:B------:R-:W-:Y:S02]  /*10d0*/  ULDC.64 UR4, c[0x0][0x5a0] ;  /* 0x0001680000047ab9 */ /* 0x000fe40000000a00 */
[----:B------:R-:W-:-:S04]  /*10e0*/  ISETP.NE.U32.AND P0, PT, RZ, UR4, PT ;  /* 0x00000004ff007c0c */ /* 0x000fc8000bf05070 */
[----:B------:R-:W-:-:S13]  /*10f0*/  ISETP.NE.AND.EX P0, PT, RZ, UR5, PT, P0 ;  /* 0x00000005ff007c0c */ /* 0x000fda000bf05300 */
[----:B------:R-:W-:Y:S05]  /*1100*/  @!P0 BRA `(.L_x_14) ;  /* 0x00000000001c8947 */ /* 0x000fea0003800000 */
[----:B01----:R-:W0:Y:S02]  /*1110*/  LDC.64 R4, c[0x0][0x5a0] ;  /* 0x00016800ff047b82 */ /* 0x003e240000000a00 */
[----:B0-----:R-:W2:Y:S02]  /*1120*/  LDG.E.64 R4, desc[UR38][R4.64] ;  /* 0x0000002604047981 */ /* 0x001ea4000c1e1b00 */
[----:B--2---:R-:W-:-:S04]  /*1130*/  ISETP.NE.U32.AND P0, PT, R4, RZ, PT ;  /* 0x000000ff0400720c */ /* 0x004fc80003f05070 */
[----:B------:R-:W-:-:S13]  /*1140*/  ISETP.NE.AND.EX P0, PT, R5, RZ, PT, P0 ;  /* 0x000000ff0500720c */ /* 0x000fda0003f05300 */
[----:B------:R-:W-:Y:S05]  /*1150*/  @!P0 BRA `(.L_x_14) ;  /* 0x0000000000088947 */ /* 0x000fea0003800000 */
[----:B------:R0:W5:Y:S01]  /*1160*/  LD.E R90, desc[UR38][R4.64] ;  /* 0x00000026045a7980 */ /* 0x000162000c101900 */
[----:B------:R-:W-:Y:S05]  /*1170*/  BRA `(.L_x_15) ;  /* 0x0000000000247947 */ /* 0x000fea0003800000 */
.L_x_14:
[----:B------:R-:W-:Y:S02]  /*1180*/  ULDC.64 UR4, c[0x0][0x590] ;  /* 0x0001640000047ab9 */ /* 0x000fe40000000a00 */
[----:B------:R-:W-:-:S04]  /*1190*/  ISETP.NE.U32.AND P0, PT, RZ, UR4, PT ;  /* 0x00000004ff007c0c */ /* 0x000fc8000bf05070 */
[----:B------:R-:W-:-:S13]  /*11a0*/  ISETP.NE.AND.EX P0, PT, RZ, UR5, PT, P0 ;  /* 0x00000005ff007c0c */ /* 0x000fda000bf05300 */
[----:B------:R-:W-:Y:S05]  /*11b0*/  @!P0 BRA `(.L_x_16) ;  /* 0x00000000000c8947 */ /* 0x000fea0003800000 */
[----:B------:R-:W2:Y:S02]  /*11c0*/  LDC.64 R90, c[0x0][0x590] ;  /* 0x00016400ff5a7b82 */ /* 0x000ea40000000a00 */
[----:B--2---:R2:W5:Y:S01]  /*11d0*/  LDG.E R90, desc[UR38][R90.64] ;  /* 0x000000265a5a7981 */ /* 0x004562000c1e1900 */
[----:B------:R-:W-:Y:S05]  /*11e0*/  BRA `(.L_x_15) ;  /* 0x0000000000087947 */ /* 0x000fea0003800000 */
.L_x_16:
[----:B------:R-:W-:Y:S02]  /*11f0*/  ULDC UR4, c[0x0][0x584] ;  /* 0x0001610000047ab9 */ /* 0x000fe40000000800 */
[----:B------:R-:W-:-:S07]  /*1200*/  IMAD.U32 R90, RZ, RZ, UR4 ;  /* 0x00000004ff5a7e24 */ /* 0x000fce000f8e00ff */
.L_x_15:
[----:B------:R-:W-:-:S13]  /*1210*/  LOP3.LUT P0, RZ, R3, 0xff, RZ, 0xc0, !PT ;  /* 0x000000ff03ff7812 */ /* 0x000fda000780c0ff */
[----:B------:R-:W-:Y:S05]  /*1220*/  @!P0 EXIT ;  /* 0x000000000000894d */ /* 0x000fea0003800000 */
[----:B------:R-:W3:Y:S01]  /*1230*/  LDC R93, c[0x0][0x658] ;  /* 0x00019600ff5d7b82 */ /* 0x000ee20000000800 */
[----:B------:R-:W-:Y:S01]  /*1240*/  LOP3.LUT R7, R7, 0x1, RZ, 0xc0, !PT ;  /* 0x0000000107077812 */ /* 0x000fe200078ec0ff */
[----:B------:R-:W-:Y:S01]  /*1250*/  ULDC.64 UR6, c[0x0][0x288] ;  /* 0x0000a20000067ab9 */ /* 0x000fe20000000a00 */
[----:B------:R-:W-:Y:S01]  /*1260*/  SHF.R.U32.HI R3, RZ, 0x2, R95 ;  /* 0x00000002ff037819 */ /* 0x000fe2000001165f */
[----:B------:R-:W-:Y:S01]  /*1270*/  UIADD3 UR4, UR7, 0x3f, URZ ;  /* 0x0000003f07047890 */ /* 0x000fe2000fffe03f */
[----:B------:R-:W-:Y:S01]  /*1280*/  SHF.R.U32.HI R0, RZ, 0x1, R0 ;  /* 0x00000001ff007819 */ /* 0x000fe20000011600 */
[----:B------:R-:W-:Y:S01]  /*1290*/  IMAD.SHL.U32 R88, R7, 0x40, RZ ;  /* 0x0000004007587824 */ /* 0x000fe200078e00ff */
[----:B------:R-:W-:Y:S01]  /*12a0*/  LOP3.LUT R3, R3, 0x7, RZ, 0xc0, !PT ;  /* 0x0000000703037812 */ /* 0x000fe200078ec0ff */
[----:B------:R-:W4:Y:S01]  /*12b0*/  LDC.64 R8, c[0x0][0x5c8] ;  /* 0x00017200ff087b82 */ /* 0x000f220000000a00 */
[----:B------:R-:W-:Y:S01]  /*12c0*/  USHF.R.S32.HI UR5, URZ, 0x1f, UR4 ;  /* 0x0000001f3f057899 */ /* 0x000fe20008011404 */
[----:B------:R-:W-:Y:S01]  /*12d0*/  LOP3.LUT R0, R0, 0x30, RZ, 0xc0, !PT ;  /* 0x0000003000007812 */ /* 0x000fe200078ec0ff */
[----:B------:R-:W-:Y:S01]  /*12e0*/  IMAD.MOV.U32 R6, RZ, RZ, 0x1 ;  /* 0x00000001ff067424 */ /* 0x000fe200078e00ff */
[--C-:B------:R-:W-:Y:S01]  /*12f0*/  LOP3.LUT R88, R88, 0x40, R3.reuse, 0xe2, !PT ;  /* 0x0000004058587812 */ /* 0x100fe200078ee203 */
[----:B------:R-:W-:Y:S01]  /*1300*/  ULEA.HI UR5, UR5, UR4, URZ, 0x6 ;  /* 0x0000000405057291 */ /* 0x000fe2000f8f303f */
[-C--:B01----:R-:W-:Y:S01]  /*1310*/  IADD3 R4, RZ, -R0.reuse, -R3 ;  /* 0x80000000ff047210 */ /* 0x083fe20007ffe803 */
[----:B------:R-:W-:Y:S01]  /*1320*/  IMAD.U32 R5, RZ, RZ, UR6 ;  /* 0x00000006ff057e24 */ /* 0x000fe2000f8e00ff */
[----:B------:R-:W0:Y:S01]  /*1330*/  LDC R97, c[0x0][0x600] ;  /* 0x00018000ff617b82 */ /* 0x000e220000000800 */
[----:B------:R-:W-:Y:S01]  /*1340*/  LOP3.LUT R88, R88, R0, RZ, 0xfc, !PT ;  /* 0x0000000058587212 */ /* 0x000fe200078efcff */
[----:B------:R-:W-:Y:S01]  /*1350*/  IMAD.MOV.U32 R0, RZ, RZ, -0x1 ;  /* 0xffffffffff007424 */ /* 0x000fe200078e00ff */
[----:B------:R-:W-:Y:S01]  /*1360*/  USHF.R.S32.HI UR43, URZ, 0x6, UR5 ;  /* 0x000000063f2b7899 */ /* 0x000fe20008011405 */
[----:B------:R-:W-:Y:S01]  /*1370*/  LOP3.LUT R94, R95, 0x3, RZ, 0xc0, !PT ;  /* 0x000000035f5e7812 */ /* 0x000fe200078ec0ff */
[----:B------:R-:W-:Y:S01]  /*1380*/  IMAD R4, R7, -0x40, R4 ;  /* 0xffffffc007047824 */ /* 0x000fe200078e0204 */
[C---:B------:R-:W-:Y:S01]  /*1390*/  LOP3.LUT R96, R95.reuse, 0x80, RZ, 0xc0, !PT ;  /* 0x000000805f607812 */ /* 0x040fe200078ec0ff */
[----:B------:R-:W-:Y:S01]  /*13a0*/  UISETP.LT.AND UP0, UPT, UR43, 0x1, UPT ;  /* 0x000000012b00788c */ /* 0x000fe2000bf01270 */
[-C--:B---3--:R-:W-:Y:S01]  /*13b0*/  SHF.L.U32 R0, R0, R93.reuse, RZ ;  /* 0x0000005d00007219 */ /* 0x088fe200000006ff */
[----:B------:R-:W-:Y:S01]  /*13c0*/  ULDC UR4, c[0x0][0x284] ;  /* 0x0000a10000047ab9 */ /* 0x000fe20000000800 */
[----:B------:R-:W-:Y:S01]  /*13d0*/  IMAD R94, R94, -0x2, R5 ;  /* 0xfffffffe5e5e7824 */ /* 0x000fe200078e0205 */
[----:B------:R-:W-:Y:S01]  /*13e0*/  USEL UR44, UR43, 0x1, UP0 ;  /* 0x000000012b2c7887 */ /* 0x000fe20008000000 */
[----:B------:R-:W-:Y:S01]  /*13f0*/  SHF.L.U32 R93, R6, R93, RZ ;  /* 0x0000005d065d7219 */ /* 0x000fe200000006ff */
[----:B------:R-:W-:Y:S01]  /*1400*/  IMAD.SHL.U32 R95, R95, 0x2, RZ ;  /* 0x000000025f5f7824 */ /* 0x000fe200078e00ff */
[----:B------:R-:W-:Y:S01]  /*1410*/  LOP3.LUT R102, R18, 0x1, RZ, 0xfc, !PT ;  /* 0x0000000112667812 */ /* 0x000fe200078efcff */
[----:B------:R-:W-:Y:S01]  /*1420*/  VIADD R99, R4, UR4 ;  /* 0x0000000404637c36 */ /* 0x000fe20008000000 */
[C---:B----4-:R-:W-:Y:S01]  /*1430*/  SHF.L.U64.HI R92, R8.reuse, 0x3, R9 ;  /* 0x00000003085c7819 */ /* 0x050fe20000010209 */
[----:B--2---:R-:W-:Y:S01]  /*1440*/  IMAD.SHL.U32 R91, R8, 0x8, RZ ;  /* 0x00000008085b7824 */ /* 0x004fe200078e00ff */
[----:B------:R-:W-:Y:S01]  /*1450*/  SHF.R.U32.HI R96, RZ, 0x7, R96 ;  /* 0x00000007ff607819 */ /* 0x000fe20000011660 */
[----:B------:R-:W-:Y:S01]  /*1460*/  IMAD.MOV.U32 R89, RZ, RZ, RZ ;  /* 0x000000ffff597224 */ /* 0x000fe200078e00ff */
[----:B------:R-:W-:Y:S01]  /*1470*/  LOP3.LUT R98, RZ, R0, RZ, 0x33, !PT ;  /* 0x00000000ff627212 */ /* 0x000fe200078e33ff */
[----:B------:R-:W-:Y:S01]  /*1480*/  UIADD3 UR44, UR43, -UR44, URZ ;  /* 0x8000002c2b2c7290 */ /* 0x000fe2000fffe03f */
[----:B------:R-:W-:Y:S01]  /*1490*/  UMOV UR40, URZ ;  /* 0x0000003f00287c82 */ /* 0x000fe20008000000 */
[----:B0-----:R-:W-:Y:S01]  /*14a0*/  VIADD R97, R97, 0xffffffff ;  /* 0xffffffff61617836 */ /* 0x001fe20000000000 */
[----:B------:R-:W-:-:S09]  /*14b0*/  UMOV UR41, URZ ;  /* 0x0000003f00297c82 */ /* 0x000fd20008000000 */
.L_x_162:
[----:B0-----:R-:W0:Y:S01]  /*14c0*/  SHFL.IDX PT, R0, R96, RZ, 0x1f ;  /* 0x00001fff60007589 */ /* 0x001e2200000e0000 */
[----:B-1----:R-:W1:Y:S01]  /*14d0*/  S2UR UR7, SR_CgaCtaId ;  /* 0x00000000000779c3 */ /* 0x002e620000008800 */
[----:B------:R-:W-:Y:S01]  /*14e0*/  UMOV UR6, 0x400 ;  /* 0x0000040000067882 */ /* 0x000fe20000000000 */
[----:B0-----:R-:W-:Y:S01]  /*14f0*/  R2UR UR4, R0 ;  /* 0x00000000000472ca */ /* 0x001fe200000e0000 */
[----:B-1----:R-:W-:-:S12]  /*1500*/  ULEA UR6, UR7, UR6, 0x18 ;  /* 0x0000000607067291 */ /* 0x002fd8000f8ec03f */
[----:B------:R-:W-:-:S04]  /*1510*/  ULEA.HI UR5, UR4, UR4, URZ, 0x1 ;  /* 0x0000000404057291 */ /* 0x000fc8000f8f083f */
[----:B------:R-:W-:-:S04]  /*1520*/  ULOP3.LUT UR5, UR5, 0x7fffe, URZ, 0xc0, !UPT ;  /* 0x0007fffe05057892 */ /* 0x000fc8000f8ec03f */
[----:B------:R-:W-:-:S03]  /*1530*/  UIADD3 UR5, UR4, -UR5, URZ ;  /* 0x8000000504057290 */ /* 0x000fc6000fffe03f */
[----:B------:R-:W-:Y:S01]  /*1540*/  ULDC UR4, c[0x0][0x28c] ;  /* 0x0000a30000047ab9 */ /* 0x000fe20000000800 */
[----:B------:R-:W-:Y:S01]  /*1550*/  ULEA UR5, UR5, UR6, 0xd ;  /* 0x0000000605057291 */ /* 0x000fe2000f8e683f */
[----:B------:R-:W-:-:S03]  /*1560*/  ISETP.LT.AND P0, PT, RZ, UR4, PT ;  /* 0x00000004ff007c0c */ /* 0x000fc6000bf01270 */
[----:B------:R-:W-:-:S04]  /*1570*/  UIADD3 UR5, UR5, 0x180, URZ ;  /* 0x0000018005057890 */ /* 0x000fc8000fffe03f */
[----:B------:R-:W-:-:S04]  /*1580*/  USHF.R.U32.HI UR5, URZ, 0x4, UR5 ;  /* 0x000000043f057899 */ /* 0x000fc80008011605 */
[----:B------:R-:W-:-:S04]  /*1590*/  ULOP3.LUT UR5, UR5, 0x3fff, URZ, 0xc0, !UPT ;  /* 0x00003fff05057892 */ /* 0x000fc8000f8ec03f */
[----:B------:R-:W-:Y:S01]  /*15a0*/  ULOP3.LUT UR45, UR5, 0x10000, URZ, 0xfc, !UPT ;  /* 0x00010000052d7892 */ /* 0x000fe2000f8efc3f */
[----:B--2345:R-:W-:Y:S11]  /*15b0*/  @P0 BRA `(.L_x_17) ;  /* 0x0000000000400947 */ /* 0x03cff60003800000 */
[----:B------:R-:W-:Y:S01]  /*15c0*/  MOV R0, 0x0 ;  /* 0x0000000000007802 */ /* 0x000fe20000000f00 */
[----:B------:R-:W-:Y:S01]  /*15d0*/  ULDC.64 UR4, c[0x4][0x68] ;  /* 0x01001a0000047ab9 */ /* 0x000fe20000000a00 */
[----:B------:R-:W-:Y:S01]  /*15e0*/  ULDC.64 UR6, c[0x4][0x8] ;  /* 0x0100020000067ab9 */ /* 0x000fe20000000a00 */
[----:B------:R-:W-:Y:S01]  /*15f0*/  IMAD.U32 R4, RZ, RZ, UR4 ;  /* 0x00000004ff047e24 */ /* 0x000fe2000f8e00ff */
[----:B------:R0:W1:Y:S01]  /*1600*/  LDC.64 R14, c[0x4][R0] ;  /* 0x01000000000e7b82 */ /* 0x0000620000000a00 */
[----:B------:R-:W-:Y:S01]  /*1610*/  IMAD.U32 R5, RZ, RZ, UR5 ;  /* 0x00000005ff057e24 */ /* 0x000fe2000f8e00ff */
[----:B------:R-:W-:Y:S01]  /*1620*/  ULDC.64 UR4, c[0x4][0x70] ;  /* 0x01001c0000047ab9 */ /* 0x000fe20000000a00 */
[----:B------:R-:W-:Y:S02]  /*1630*/  IMAD.U32 R10, RZ, RZ, UR6 ;  /* 0x00000006ff0a7e24 */ /* 0x000fe4000f8e00ff */
[----:B------:R-:W-:Y:S02]  /*1640*/  IMAD.U32 R6, RZ, RZ, UR4 ;  /* 0x00000004ff067e24 */ /* 0x000fe4000f8e00ff */
[----:B------:R-:W-:-:S02]  /*1650*/  IMAD.U32 R7, RZ, RZ, UR5 ;  /* 0x00000005ff077e24 */ /* 0x000fc4000f8e00ff */
[----:B------:R-:W-:Y:S02]  /*1660*/  IMAD.U32 R11, RZ, RZ, UR7 ;  /* 0x00000007ff0b7e24 */ /* 0x000fe4000f8e00ff */
[----:B------:R-:W-:Y:S02]  /*1670*/  IMAD.MOV.U32 R8, RZ, RZ, 0x1e1 ;  /* 0x000001e1ff087424 */ /* 0x000fe400078e00ff */
[----:B------:R-:W-:Y:S02]  /*1680*/  IMAD.MOV.U32 R12, RZ, RZ, 0x1 ;  /* 0x00000001ff0c7424 */ /* 0x000fe400078e00ff */
[----:B0-----:R-:W-:-:S07]  /*1690*/  IMAD.MOV.U32 R13, RZ, RZ, RZ ;  /* 0x000000ffff0d7224 */ /* 0x001fce00078e00ff */
[----:B------:R-:W-:-:S07]  /*16a0*/  LEPC R20, `(.L_x_17) ;  /* 0x000000001014794e */ /* 0x000fce0000000000 */
[----:B-1---5:R-:W-:Y:S05]  /*16b0*/  CALL.ABS.NOINC R14 ;  /* 0x000000000e007343 */ /* 0x022fea0003c00000 */
.L_x_17:
[----:B------:R-:W-:-:S13]  /*16c0*/  ISETP.NE.AND P0, PT, R102, 0x3, PT ;  /* 0x000000036600780c */ /* 0x000fda0003f05270 */
[----:B------:R-:W-:Y:S05]  /*16d0*/  @!P0 BRA `(.L_x_18) ;  /* 0x0000000000048947 */ /* 0x000fea0003800000 */
[----:B------:R-:W-:Y:S01]  /*16e0*/  BPT.TRAP 0x1 ;  /* 0x000000040000795c */ /* 0x000fe20000300000 */
.L_x_18:
[----:B------:R-:W0:Y:S01]  /*16f0*/  S2UR UR5, SR_CgaCtaId ;  /* 0x00000000000579c3 */ /* 0x000e220000008800 */
[----:B------:R-:W-:Y:S01]  /*1700*/  UMOV UR4, 0x400 ;  /* 0x0000040000047882 */ /* 0x000fe20000000000 */
[----:B------:R-:W-:Y:S02]  /*1710*/  IMAD.U32 R0, RZ, RZ, UR40 ;  /* 0x00000028ff007e24 */ /* 0x000fe4000f8e00ff */
[----:B------:R-:W-:-:S03]  /*1720*/  IMAD.U32 R3, RZ, RZ, UR41 ;  /* 0x00000029ff037e24 */ /* 0x000fc6000f8e00ff */
[----:B------:R-:W-:Y:S01]  /*1730*/  SHF.L.U32 R0, R0, 0x1f, RZ ;  /* 0x0000001f00007819 */ /* 0x000fe200000006ff */
[----:B0-----:R-:W-:-:S06]  /*1740*/  ULEA UR4, UR5, UR4, 0x18 ;  /* 0x0000000405047291 */ /* 0x001fcc000f8ec03f */
[----:B------:R-:W-:-:S04]  /*1750*/  IMAD.U32 R6, RZ, RZ, UR4 ;  /* 0x00000004ff067e24 */ /* 0x000fc8000f8e00ff */
[----:B------:R-:W-:-:S04]  /*1760*/  IMAD R3, R3, 0x8, R6 ;  /* 0x0000000803037824 */ /* 0x000fc800078e0206 */
[----:B------:R0:W1:Y:S01]  /*1770*/  SYNCS.PHASECHK.TRANS64.TRYWAIT P1, [R3+URZ], R0 ;  /* 0x00000000030075a7 */ /* 0x000062000802017f */
[----:B------:R-:W-:Y:S05]  /*1780*/  @!P0 BRA `(.L_x_19) ;  /* 0x0000000000048947 */ /* 0x000fea0003800000 */
[----:B------:R-:W-:Y:S01]  /*1790*/  BPT.TRAP 0x1 ;  /* 0x000000040000795c */ /* 0x000fe20000300000 */
.L_x_19:
[----:B------:R-:W-:-:S05]  /*17a0*/  IMAD.U32 R4, RZ, RZ, UR44 ;  /* 0x0000002cff047e24 */ /* 0x000fca000f8e00ff */
[----:B------:R-:W-:Y:S01]  /*17b0*/  ISETP.GE.AND P2, PT, R4, 0x1, PT ;  /* 0x000000010400780c */ /* 0x000fe20003f46270 */
[----:B-1----:R-:W-:-:S12]  /*17c0*/  @P1 BRA `(.L_x_20) ;  /* 0x0000000000081947 */ /* 0x002fd80003800000 */
[----:B------:R-:W1:Y:S02]  /*17d0*/  SYNCS.PHASECHK.TRANS64.TRYWAIT P1, [R3+URZ], R0 ;  /* 0x00000000030075a7 */ /* 0x000e64000802017f */
[----:B-1----:R-:W-:Y:S05]  /*17e0*/  @!P1 BRA `(.L_x_21) ;  /* 0x0000006800009947 */ /* 0x002fea0003800000 */
.L_x_20:
[----:B------:R-:W-:Y:S05]  /*17f0*/  WARPSYNC.ALL ;  /* 0x0000000000007948 */ /* 0x000fea0003800000 */
[----:B------:R-:W-:Y:S01]  /*1800*/  R2UR UR4, R6 ;  /* 0x00000000060472ca */ /* 0x000fe200000e0000 */
[----:B------:R-:W-:Y:S01]  /*1810*/  ULEA UR5, UR41, UR45, 0xa ;  /* 0x0000002d29057291 */ /* 0x000fe2000f8e503f */
[----:B------:R-:W-:Y:S01]  /*1820*/  WARPGROUP.ARRIVE ;  /* 0x00000000000079c5 */ /* 0x000fe20000000000 */
[----:B------:R-:W-:Y:S01]  /*1830*/  UMOV UR9, 0x40000040 ;  /* 0x4000004000097882 */ /* 0x000fe20000000000 */
[----:B------:R-:W-:-:S04]  /*1840*/  UMOV UR11, 0x40000040 ;  /* 0x40000040000b7882 */ /* 0x000fc80000000000 */
[----:B------:R-:W-:-:S05]  /*1850*/  UMOV UR8, UR5 ;  /* 0x0000000500087c82 */ /* 0x000fca0008000000 */
[----:B------:R-:W-:-:S04]  /*1860*/  UIADD3 UR4, UR4, 0x18180, URZ ;  /* 0x0001818004047890 */ /* 0x000fc8000fffe03f */
[----:B------:R-:W-:-:S04]  /*1870*/  USHF.R.U32.HI UR4, URZ, 0x4, UR4 ;  /* 0x000000043f047899 */ /* 0x000fc80008011604 */
[----:B------:R-:W-:-:S04]  /*1880*/  ULOP3.LUT UR4, UR4, 0x3fff, URZ, 0xc0, !UPT ;  /* 0x00003fff04047892 */ /* 0x000fc8000f8ec03f */
[----:B------:R-:W-:-:S04]  /*1890*/  ULOP3.LUT UR4, UR4, 0x10000, URZ, 0xfc, !UPT ;  /* 0x0001000004047892 */ /* 0x000fc8000f8efc3f */
[----:B------:R-:W-:-:S07]  /*18a0*/  ULEA UR6, UR41, UR4, 0xa ;  /* 0x0000000429067291 */ /* 0x000fce000f8e503f */
[----:B------:R-:W-:Y:S02]  /*18b0*/  UMOV UR10, UR6 ;  /* 0x00000006000a7c82 */ /* 0x000fe40008000000 */
[----:B------:R-:W-:Y:S01]  /*18c0*/  HGMMA.64x128x16.F32 R24, gdesc[UR8], RZ, !UPT, gsb0 ;  /* 0x01e00000081879f0 */ /* 0x000fe2000c0008ff */
[----:B------:R-:W-:Y:S02]  /*18d0*/  UIADD3 UR8, UR5, 0x2, URZ ;  /* 0x0000000205087890 */ /* 0x000fe4000fffe03f */
[----:B------:R-:W-:Y:S01]  /*18e0*/  UIADD3 UR10, UR6, 0x2, URZ ;  /* 0x00000002060a7890 */ /* 0x000fe2000fffe03f */
[----:B------:R-:W-:Y:S01]  /*18f0*/  UMOV UR9, 0x40000040 ;  /* 0x4000004000097882 */ /* 0x000fe20000000000 */
[----:B------:R-:W-:Y:S01]  /*1900*/  UMOV UR11, 0x40000040 ;  /* 0x40000040000b7882 */ /* 0x000fe20000000000 */
[----:B------:R-:W-:Y:S02]  /*1910*/  WARPGROUP.DEPBAR.LE gsb0, 0x0 ;  /* 0x00008000000079c5 */ /* 0x000fe40000010000 */
[----:B------:R-:W-:-:S06]  /*1920*/  WARPGROUP.ARRIVE ;  /* 0x00000000000079c5 */ /* 0x000fcc0000000000 */
[----:B------:R-:W-:Y:S01]  /*1930*/  HGMMA.64x128x16.F32 R24, gdesc[UR8], R24, gsb0 ;  /* 0x01e00000081879f0 */ /* 0x000fe20008000818 */
        /* <DEDUP_REMOVED lines=13> */
[----:B------:R-:W-:Y:S03]  /*1a10*/  HGMMA.64x128x16.F32 R24, gdesc[UR8], R24, gsb0 ;  /* 0x01e00000081879f0 */ /* 0x000fe60008000818 */
[----:B------:R-:W-:Y:S02]  /*1a20*/  WARPGROUP.DEPBAR.LE gsb0, 0x0 ;  /* 0x00008000000079c5 */ /* 0x000fe40000010000 */
[----:B------:R-:W-:Y:S05]  /*1a30*/  @!P2 BRA `(.L_x_22) ;  /* 0x000000040028a947 */ /* 0x000fea0003800000 */
[----:B------:R-:W-:Y:S01]  /*1a40*/  UIADD3 UR5, UR41, 0x1, URZ ;  /* 0x0000000129057890 */ /* 0x000fe2000fffe03f */
[----:B01----:R-:W-:Y:S02]  /*1a50*/  IMAD.U32 R0, RZ, RZ, UR44 ;  /* 0x0000002cff007e24 */ /* 0x003fe4000f8e00ff */
[----:B------:R-:W-:Y:S01]  /*1a60*/  IMAD.U32 R3, RZ, RZ, UR41 ;  /* 0x00000029ff037e24 */ /* 0x000fe2000f8e00ff */
[----:B------:R-:W-:-:S04]  /*1a70*/  UISETP.NE.AND UP0, UPT, UR5, 0x6, UPT ;  /* 0x000000060500788c */ /* 0x000fc8000bf05270 */
[----:B------:R-:W-:Y:S02]  /*1a80*/  USEL UR6, URZ, 0x1, UP0 ;  /* 0x000000013f067887 */ /* 0x000fe40008000000 */
[----:B------:R-:W-:Y:S02]  /*1a90*/  USEL UR5, UR5, URZ, UP0 ;  /* 0x0000003f05057287 */ /* 0x000fe40008000000 */
[----:B------:R-:W-:-:S06]  /*1aa0*/  ULOP3.LUT UR6, UR40, UR6, URZ, 0x3c, !UPT ;  /* 0x0000000628067292 */ /* 0x000fcc000f8e3c3f */
[----:B------:R-:W-:-:S07]  /*1ab0*/  IMAD.U32 R7, RZ, RZ, UR6 ;  /* 0x00000006ff077e24 */ /* 0x000fce000f8e00ff */
.L_x_29:
[----:B------:R-:W-:Y:S05]  /*1ac0*/  @!P0 BRA `(.L_x_23) ;  /* 0x0000000000048947 */ /* 0x000fea0003800000 */
[----:B------:R-:W-:Y:S01]  /*1ad0*/  BPT.TRAP 0x1 ;  /* 0x000000040000795c */ /* 0x000fe20000300000 */
.L_x_23:
[----:B------:R-:W0:Y:S01]  /*1ae0*/  S2UR UR7, SR_CgaCtaId ;  /* 0x00000000000779c3 */ /* 0x000e220000008800 */
[----:B------:R-:W-:Y:S01]  /*1af0*/  UMOV UR6, 0x400 ;  /* 0x0000040000067882 */ /* 0x000fe20000000000 */
[----:B------:R-:W-:Y:S01]  /*1b00*/  IMAD.U32 R5, RZ, RZ, UR5 ;  /* 0x00000005ff057e24 */ /* 0x000fe2000f8e00ff */
[----:B------:R-:W-:Y:S01]  /*1b10*/  SHF.L.U32 R4, R7, 0x1f, RZ ;  /* 0x0000001f07047819 */ /* 0x000fe200000006ff */
[----:B0-----:R-:W-:-:S06]  /*1b20*/  ULEA UR6, UR7, UR6, 0x18 ;  /* 0x0000000607067291 */ /* 0x001fcc000f8ec03f */
[----:B------:R-:W-:-:S04]  /*1b30*/  IMAD.U32 R6, RZ, RZ, UR6 ;  /* 0x00000006ff067e24 */ /* 0x000fc8000f8e00ff */
[----:B------:R-:W-:-:S04]  /*1b40*/  IMAD R5, R5, 0x8, R6 ;  /* 0x0000000805057824 */ /* 0x000fc800078e0206 */
[----:B------:R0:W1:Y:S01]  /*1b50*/  SYNCS.PHASECHK.TRANS64.TRYWAIT P1, [R5+URZ], R4 ;  /* 0x00000004050075a7 */ /* 0x000062000802017f */
[----:B------:R-:W-:Y:S05]  /*1b60*/  @!P0 BRA `(.L_x_24) ;  /* 0x0000000000048947 */ /* 0x000fea0003800000 */
[----:B------:R-:W-:Y:S01]  /*1b70*/  BPT.TRAP 0x1 ;  /* 0x000000040000795c */ /* 0x000fe20000300000 */
.L_x_24:
[----:B-1----:R-:W-:Y:S05]  /*1b80*/  @P1 BRA `(.L_x_25) ;  /* 0x0000000000081947 */ /* 0x002fea0003800000 */
[----:B------:R-:W1:Y:S02]  /*1b90*/  SYNCS.PHASECHK.TRANS64.TRYWAIT P1, [R5+URZ], R4 ;  /* 0x00000004050075a7 */ /* 0x000e64000802017f */
[----:B-1----:R-:W-:Y:S05]  /*1ba0*/  @!P1 BRA `(.L_x_26) ;  /* 0x0000006400249947 */ /* 0x002fea0003800000 */
.L_x_25:
[----:B------:R-:W-:Y:S01]  /*1bb0*/  ULEA UR6, UR5, UR45, 0xa ;  /* 0x0000002d05067291 */ /* 0x000fe2000f8e503f */
[----:B------:R-:W-:Y:S01]  /*1bc0*/  WARPGROUP.ARRIVE ;  /* 0x00000000000079c5 */ /* 0x000fe20000000000 */
[----:B------:R-:W-:Y:S01]  /*1bd0*/  ULEA UR7, UR5, UR4, 0xa ;  /* 0x0000000405077291 */ /* 0x000fe2000f8e503f */
[----:B------:R-:W-:Y:S01]  /*1be0*/  UMOV UR9, 0x40000040 ;  /* 0x4000004000097882 */ /* 0x000fe20000000000 */
[----:B------:R-:W-:-:S03]  /*1bf0*/  UMOV UR11, 0x40000040 ;  /* 0x40000040000b7882 */ /* 0x000fc60000000000 */
[----:B------:R-:W-:Y:S02]  /*1c00*/  UMOV UR8, UR6 ;  /* 0x0000000600087c82 */ /* 0x000fe40008000000 */
[----:B------:R-:W-:Y:S02]  /*1c10*/  UMOV UR10, UR7 ;  /* 0x00000007000a7c82 */ /* 0x000fe40008000000 */
[----:B------:R-:W-:Y:S01]  /*1c20*/  HGMMA.64x128x16.F32 R24, gdesc[UR8], R24, gsb0 ;  /* 0x01e00000081879f0 */ /* 0x000fe20008000818 */
[----:B------:R-:W-:Y:S02]  /*1c30*/  UIADD3 UR8, UR6, 0x2, URZ ;  /* 0x0000000206087890 */ /* 0x000fe4000fffe03f */
[----:B------:R-:W-:Y:S01]  /*1c40*/  UIADD3 UR10, UR7, 0x2, URZ ;  /* 0x00000002070a7890 */ /* 0x000fe2000fffe03f */
[----:B------:R-:W-:Y:S01]  /*1c50*/  UMOV UR9, 0x40000040 ;  /* 0x4000004000097882 */ /* 0x000fe20000000000 */
[----:B------:R-:W-:Y:S01]  /*1c60*/  UMOV UR11, 0x40000040 ;  /* 0x40000040000b7882 */ /* 0x000fe20000000000 */
[----:B------:R-:W-:-:S02]  /*1c70*/  WARPGROUP.DEPBAR.LE gsb0, 0x0 ;  /* 0x00008000000079c5 */ /* 0x000fc40000010000 */
        /* <DEDUP_REMOVED lines=18> */
[----:B------:R-:W-:Y:S01]  /*1da0*/  BPT.TRAP 0x1 ;  /* 0x000000040000795c */ /* 0x000fe20000300000 */
.L_x_27:
[----:B------:R-:W-:-:S13]  /*1db0*/  ISETP.NE.AND P1, PT, R22, RZ, PT ;  /* 0x000000ff1600720c */ /* 0x000fda0003f25270 */
[----:B01----:R-:W-:-:S04]  /*1dc0*/  @P1 IMAD R4, R3, 0x8, R6 ;  /* 0x0000000803041824 */ /* 0x003fc800078e0206 */
[----:B------:R-:W-:-:S05]  /*1dd0*/  @P1 VIADD R4, R4, 0x30 ;  /* 0x0000003004041836 */ /* 0x000fca0000000000 */
[----:B------:R-:W-:-:S04]  /*1de0*/  @P1 PRMT R4, R19, 0x654, R4 ;  /* 0x0000065413041816 */ /* 0x000fc80000000004 */
[----:B------:R0:W-:Y:S01]  /*1df0*/  @P1 SYNCS.ARRIVE.TRANS64.RED.A1T0 RZ, [R4+URZ], RZ ;  /* 0x000000ff04ff19a7 */ /* 0x0001e2000810043f */
[----:B------:R-:W-:-:S13]  /*1e00*/  ISETP.GT.U32.AND P1, PT, R18, 0x1, PT ;  /* 0x000000011200780c */ /* 0x000fda0003f24070 */
[----:B0-----:R-:W-:Y:S05]  /*1e10*/  @P1 BRA `(.L_x_28) ;  /* 0x0000000000041947 */ /* 0x001fea0003800000 */
[----:B------:R-:W-:Y:S01]  /*1e20*/  BPT.TRAP 0x1 ;  /* 0x000000040000795c */ /* 0x000fe20000300000 */
.L_x_28:
[----:B------:R-:W-:Y:S01]  /*1e30*/  UIADD3 UR5, UR5, 0x1, URZ ;  /* 0x0000000105057890 */ /* 0x000fe2000fffe03f */
[C---:B------:R-:W-:Y:S01]  /*1e40*/  ISETP.GT.AND P2, PT, R0.reuse, 0x1, PT ;  /* 0x000000010000780c */ /* 0x040fe20003f44270 */
[----:B------:R-:W-:Y:S02]  /*1e50*/  VIADD R3, R3, 0x1 ;  /* 0x0000000103037836 */ /* 0x000fe40000000000 */
[----:B------:R-:W-:Y:S01]  /*1e60*/  UISETP.NE.AND UP0, UPT, UR5, 0x6, UPT ;  /* 0x000000060500788c */ /* 0x000fe2000bf05270 */
[----:B------:R-:W-:Y:S02]  /*1e70*/  VIADD R0, R0, 0xffffffff ;  /* 0xffffffff00007836 */ /* 0x000fe40000000000 */
[C---:B------:R-:W-:Y:S01]  /*1e80*/  ISETP.NE.AND P1, PT, R3.reuse, 0x6, PT ;  /* 0x000000060300780c */ /* 0x040fe20003f25270 */
[----:B------:R-:W-:Y:S02]  /*1e90*/  USEL UR6, URZ, 0x1, UP0 ;  /* 0x000000013f067887 */ /* 0x000fe40008000000 */
[----:B------:R-:W-:Y:S01]  /*1ea0*/  USEL UR5, UR5, URZ, UP0 ;  /* 0x0000003f05057287 */ /* 0x000fe20008000000 */
[----:B------:R-:W-:-:S03]  /*1eb0*/  SEL R3, R3, RZ, P1 ;  /* 0x000000ff03037207 */ /* 0x000fc60000800000 */
[----:B------:R-:W-:Y:S01]  /*1ec0*/  LOP3.LUT R7, R7, UR6, RZ, 0x3c, !PT ;  /* 0x0000000607077c12 */ /* 0x000fe2000f8e3cff */
[----:B------:R-:W-:Y:S07]  /*1ed0*/  @P2 BRA `(.L_x_29) ;  /* 0xfffffff800f82947 */ /* 0x000fee000383ffff */
.L_x_22:
[----:B01----:R-:W0:Y:S02]  /*1ee0*/  LDC R0, c[0x0][0x28c] ;  /* 0x0000a300ff007b82 */ /* 0x003e240000000800 */
[----:B0-----:R-:W-:-:S13]  /*1ef0*/  ISETP.GE.AND P1, PT, R0, 0x1, PT ;  /* 0x000000010000780c */ /* 0x001fda0003f26270 */
[----:B------:R-:W-:Y:S05]  /*1f00*/  @!P1 BRA `(.L_x_30) ;  /* 0x0000000000449947 */ /* 0x000fea0003800000 */
[----:B------:R-:W-:Y:S05]  /*1f10*/  @!P0 BRA `(.L_x_31) ;  /* 0x0000000000048947 */ /* 0x000fea0003800000 */
[----:B------:R-:W-:Y:S01]  /*1f20*/  BPT.TRAP 0x1 ;  /* 0x000000040000795c */ /* 0x000fe20000300000 */
.L_x_31:
[----:B------:R-:W-:-:S13]  /*1f30*/  ISETP.NE.AND P0, PT, R22, RZ, PT ;  /* 0x000000ff1600720c */ /* 0x000fda0003f05270 */
[----:B------:R-:W-:-:S05]  /*1f40*/  VOTEU.ANY UP0, P0 ;  /* 0x00000000003f7886 */ /* 0x000fca0000000100 */
[----:B------:R-:W-:-:S06]  /*1f50*/  @UP0 UIADD3 UR4, UR44, UR41, URZ ;  /* 0x000000292c040290 */ /* 0x000fcc000fffe03f */
[----:B------:R-:W-:Y:S02]  /*1f60*/  IMAD.U32 R4, RZ, RZ, UR4 ;  /* 0x00000004ff047e24 */ /* 0x000fe4000f8e00ff */
[----:B------:R-:W-:Y:S02]  /*1f70*/  IMAD.U32 R3, RZ, RZ, UR4 ;  /* 0x00000004ff037e24 */ /* 0x000fe4000f8e00ff */
[----:B------:R-:W-:-:S05]  /*1f80*/  @P0 IMAD.WIDE.U32 R4, R4, -0x55555555, RZ ;  /* 0xaaaaaaab04040825 */ /* 0x000fca00078e00ff */
[----:B------:R-:W-:-:S05]  /*1f90*/  @P0 SHF.R.U32.HI R0, RZ, 0x2, R5 ;  /* 0x00000002ff000819 */ /* 0x000fca0000011605 */
[----:B------:R-:W-:-:S04]  /*1fa0*/  @P0 IMAD R0, R0, -0x6, R3 ;  /* 0xfffffffa00000824 */ /* 0x000fc800078e0203 */
[----:B------:R-:W-:-:S04]  /*1fb0*/  @P0 IMAD R0, R0, 0x8, R6 ;  /* 0x0000000800000824 */ /* 0x000fc800078e0206 */
[----:B------:R-:W-:-:S05]  /*1fc0*/  @P0 VIADD R0, R0, 0x30 ;  /* 0x0000003000000836 */ /* 0x000fca0000000000 */
[----:B------:R-:W-:-:S04]  /*1fd0*/  @P0 PRMT R0, R19, 0x654, R0 ;  /* 0x0000065413000816 */ /* 0x000fc80000000000 */
[----:B------:R0:W-:Y:S01]  /*1fe0*/  @P0 SYNCS.ARRIVE.TRANS64.RED.A1T0 RZ, [R0+URZ], RZ ;  /* 0x000000ff00ff09a7 */ /* 0x0001e2000810043f */
[----:B------:R-:W-:-:S13]  /*1ff0*/  ISETP.GT.U32.AND P0, PT, R18, 0x1, PT ;  /* 0x000000011200780c */ /* 0x000fda0003f04070 */
[----:B0-----:R-:W-:Y:S05]  /*2000*/  @P0 BRA `(.L_x_30) ;  /* 0x0000000000040947 */ /* 0x001fea0003800000 */
[----:B------:R-:W-:Y:S01]  /*2010*/  BPT.TRAP 0x1 ;  /* 0x000000040000795c */ /* 0x000fe20000300000 */
.L_x_30:
[----:B------:R-:W-:Y:S01]  /*2020*/  IMAD.SHL.U32 R100, R100, 0x80, RZ ;  /* 0x0000008064647824 */ /* 0x000fe200078e00ff */
[----:B------:R-:W-:Y:S01]  /*2030*/  UIADD3 UR41, UR43, UR41, URZ ;  /* 0x000000292b297290 */ /* 0x000fe2000fffe03f */
[----:B------:R-:W-:Y:S01]  /*2040*/  SHF.R.S32.HI R11, RZ, 0x1f, R101 ;  /* 0x0000001fff0b7819 */ /* 0x000fe20000011465 */
[----:B------:R-:W-:Y:S01]  /*2050*/  UISETP.GE.U32.AND UP1, UPT, UR43, 0x6, UPT ;  /* 0x000000062b00788c */ /* 0x000fe2000bf26070 */
[----:B------:R-:W-:Y:S01]  /*2060*/  IMAD.SHL.U32 R6, R103, 0x80, RZ ;  /* 0x0000008067067824 */ /* 0x000fe200078e00ff */
[----:B------:R-:W-:Y:S01]  /*2070*/  ULDC UR7, c[0x0][0x288] ;  /* 0x0000a20000077ab9 */ /* 0x000fe20000000800 */
[C---:B------:R-:W-:Y:S01]  /*2080*/  LOP3.LUT R8, R100.reuse, 0x6, R95, 0xf8, !PT ;  /* 0x0000000664087812 */ /* 0x040fe200078ef85f */
[----:B------:R-:W-:Y:S01]  /*2090*/  UISETP.GT.U32.AND UP0, UPT, UR41, 0x5, UPT ;  /* 0x000000052900788c */ /* 0x000fe2000bf04070 */
[----:B------:R-:W-:Y:S01]  /*20a0*/  ISETP.GE.AND P0, PT, R100, UR7, PT ;  /* 0x0000000764007c0c */ /* 0x000fe2000bf06270 */
[----:B------:R-:W-:Y:S01]  /*20b0*/  ULDC.64 UR4, c[0x0][0x5d0] ;  /* 0x0001740000047ab9 */ /* 0x000fe20000000a00 */
[--C-:B------:R-:W-:Y:S01]  /*20c0*/  SHF.R.S32.HI R9, RZ, 0x1f, R8.reuse ;  /* 0x0000001fff097819 */ /* 0x100fe20000011408 */
[----:B------:R-:W-:Y:S01]  /*20d0*/  ULDC UR10, c[0x0][0x284] ;  /* 0x0000a100000a7ab9 */ /* 0x000fe20000000800 */
[----:B------:R-:W-:Y:S01]  /*20e0*/  IMAD R0, R11, UR4, RZ ;  /* 0x000000040b007c24 */ /* 0x000fe2000f8e02ff */
[----:B------:R-:W-:Y:S01]  /*20f0*/  UISETP.LT.U32.AND UP0, UPT, UR43, 0x6, UP0 ;  /* 0x000000062b00788c */ /* 0x000fe20008701070 */
[----:B------:R-:W-:Y:S01]  /*2100*/  ISETP.GE.OR P0, PT, R6, UR10, P0 ;  /* 0x0000000a06007c0c */ /* 0x000fe20008706670 */
[----:B------:R-:W-:Y:S01]  /*2110*/  IMAD.WIDE.U32 R4, R101, UR4, R8 ;  /* 0x0000000465047c25 */ /* 0x000fe2000f8e0008 */
[----:B------:R-:W-:Y:S01]  /*2120*/  ULDC.64 UR8, c[0x0][0x5c8] ;  /* 0x0001720000087ab9 */ /* 0x000fe20000000a00 */
[----:B------:R-:W-:-:S02]  /*2130*/  USEL UR6, URZ, 0x1, !UP0 ;  /* 0x000000013f067887 */ /* 0x000fc4000c000000 */
[----:B------:R-:W-:Y:S01]  /*2140*/  IMAD R3, R101, UR5, R0 ;  /* 0x0000000565037c24 */ /* 0x000fe2000f8e0200 */
[----:B------:R-:W-:Y:S01]  /*2150*/  @UP1 UIMAD.WIDE.U32 UR4, UR41, -0x55555555, URZ ;  /* 0xaaaaaaab290418a5 */ /* 0x000fe2000f8e003f */
[----:B------:R-:W-:Y:S01]  /*2160*/  IMAD.WIDE R104, R103, 0x80, R88 ;  /* 0x0000008067687825 */ /* 0x000fe200078e0258 */
[----:B------:R-:W-:Y:S02]  /*2170*/  ULOP3.LUT UR40, UR40, UR6, URZ, 0x3c, !UPT ;  /* 0x0000000628287292 */ /* 0x000fe4000f8e3c3f */
[----:B------:R-:W-:Y:S01]  /*2180*/  @UP1 USHF.R.U32.HI UR4, URZ, 0x2, UR5 ;  /* 0x000000023f041899 */ /* 0x000fe20008011605 */
[----:B------:R-:W-:Y:S02]  /*2190*/  IMAD.IADD R5, R5, 0x1, R3 ;  /* 0x0000000105057824 */ /* 0x000fe400078e0203 */
[----:B------:R-:W-:Y:S01]  /*21a0*/  IMAD R3, R105, UR8, RZ ;  /* 0x0000000869037c24 */ /* 0x000fe2000f8e02ff */
[----:B------:R-:W-:Y:S01]  /*21b0*/  @UP1 ULOP3.LUT UR40, UR40, 0x1, UR4, 0x78, !UPT ;  /* 0x0000000128281892 */ /* 0x000fe2000f8e7804 */
[----:B------:R-:W-:-:S04]  /*21c0*/  IMAD.WIDE.U32 R106, R104, UR8, R4 ;  /* 0x00000008686a7c25 */ /* 0x000fc8000f8e0004 */
[----:B------:R-:W-:Y:S02]  /*21d0*/  IMAD R7, R104, UR9, R3 ;  /* 0x0000000968077c24 */ /* 0x000fe4000f8e0203 */
[----:B------:R-:W-:Y:S01]  /*21e0*/  IMAD.MOV.U32 R0, RZ, RZ, -0x1 ;  /* 0xffffffffff007424 */ /* 0x000fe200078e00ff */
[----:B------:R-:W-:Y:S06]  /*21f0*/  @P0 BRA `(.L_x_32) ;  /* 0x00000040001c0947 */ /* 0x000fec0003800000 */
[----:B-----5:R-:W-:Y:S01]  /*2200*/  FSETP.NEU.AND P0, PT, R90, RZ, PT ;  /* 0x000000ff5a00720b */ /* 0x020fe20003f0d000 */
[----:B------:R-:W-:Y:S01]  /*2210*/  IMAD.IADD R4, R94, 0x1, -R100 ;  /* 0x000000015e047824 */ /* 0x000fe200078e0a64 */
[----:B------:R-:W-:Y:S01]  /*2220*/  BSSY B0, `(.L_x_32) ;  /* 0x0000404000007945 */ /* 0x000fe20003800000 */
[----:B------:R-:W-:Y:S02]  /*2230*/  IMAD.IADD R3, R99, 0x1, -R6 ;  /* 0x0000000163037824 */ /* 0x000fe400078e0a06 */
[----:B------:R-:W-:Y:S01]  /*2240*/  IMAD.IADD R103, R107, 0x1, R7 ;  /* 0x000000016b677824 */ /* 0x000fe200078e0207 */
[----:B------:R-:W-:-:S04]  /*2250*/  ISETP.GT.AND P2, PT, R4, RZ, PT ;  /* 0x000000ff0400720c */ /* 0x000fc80003f44270 */
[----:B------:R-:W-:-:S03]  /*2260*/  ISETP.GT.AND P1, PT, R3, RZ, P2 ;  /* 0x000000ff0300720c */ /* 0x000fc60001724270 */
[----:B------:R-:W-:Y:S10]  /*2270*/  @!P0 BRA `(.L_x_33) ;  /* 0x0000002c00288947 */ /* 0x000ff40003800000 */
[----:B------:R-:W0:Y:S01]  /*2280*/  LDC.64 R110, c[0x0][0x5b8] ;  /* 0x00016e00ff6e7b82 */ /* 0x000e220000000a00 */
[----:B------:R-:W-:-:S07]  /*2290*/  ULDC.64 UR4, c[0x0][0x5c0] ;  /* 0x0001700000047ab9 */ /* 0x000fce0000000a00 */
[----:B------:R-:W1:Y:S08]  /*22a0*/  LDC.64 R112, c[0x0][0x5b0] ;  /* 0x00016c00ff707b82 */ /* 0x000e700000000a00 */
[----:B------:R-:W2:Y:S01]  /*22b0*/  LDC.64 R114, c[0x0][0x5a8] ;  /* 0x00016a00ff727b82 */ /* 0x000ea20000000a00 */
[-C--:B0-----:R-:W-:Y:S02]  /*22c0*/  IMAD R6, R11, R110.reuse, RZ ;  /* 0x0000006e0b067224 */ /* 0x081fe400078e02ff */
[----:B------:R-:W-:-:S04]  /*22d0*/  IMAD.WIDE.U32 R108, R101, R110, R8 ;  /* 0x0000006e656c7225 */ /* 0x000fc800078e0008 */
[----:B------:R-:W-:Y:S02]  /*22e0*/  IMAD R107, R101, R111, R6 ;  /* 0x0000006f656b7224 */ /* 0x000fe400078e0206 */
[-C--:B-1----:R-:W-:Y:S02]  /*22f0*/  IMAD R5, R105, R112.reuse, RZ ;  /* 0x0000007069057224 */ /* 0x082fe400078e02ff */
[----:B------:R-:W-:Y:S02]  /*2300*/  IMAD.IADD R13, R109, 0x1, R107 ;  /* 0x000000016d0d7824 */ /* 0x000fe400078e026b */
[----:B------:R-:W-:Y:S02]  /*2310*/  IMAD.MOV.U32 R12, RZ, RZ, R108 ;  /* 0x000000ffff0c7224 */ /* 0x000fe400078e006c */
[C---:B------:R-:W-:Y:S02]  /*2320*/  IMAD R111, R104.reuse, R113, R5 ;  /* 0x00000071686f7224 */ /* 0x040fe400078e0205 */
[----:B------:R-:W-:-:S04]  /*2330*/  IMAD.WIDE.U32 R6, R104, R112, R12 ;  /* 0x0000007068067225 */ /* 0x000fc800078e000c */
[----:B------:R-:W-:Y:S01]  /*2340*/  IMAD.IADD R5, R7, 0x1, R111 ;  /* 0x0000000107057824 */ /* 0x000fe200078e026f */
[----:B--2---:R-:W-:-:S04]  /*2350*/  LEA R14, P0, R6, R114, 0x1 ;  /* 0x00000072060e7211 */ /* 0x004fc800078008ff */
[----:B------:R-:W-:-:S05]  /*2360*/  LEA.HI.X R15, R6, R115, R5, 0x1, P0 ;  /* 0x00000073060f7211 */ /* 0x000fca00000f0c05 */
[----:B------:R0:W2:Y:S01]  /*2370*/  @P1 LDG.E.LTC128B.U16 R5, desc[UR38][R14.64] ;  /* 0x000000260e051981 */ /* 0x0000a2000c1e1520 */
[----:B------:R-:W-:Y:S01]  /*2380*/  LEA R10, P0, R106, UR4, 0x1 ;  /* 0x000000046a0a7c11 */ /* 0x000fe2000f8008ff */
[----:B------:R-:W-:Y:S01]  /*2390*/  IMAD.WIDE.U32 R6, R104, R112, R8 ;  /* 0x0000007068067225 */ /* 0x000fe200078e0008 */
[----:B------:R-:W-:Y:S03]  /*23a0*/  BSSY B1, `(.L_x_34) ;  /* 0x0000012000017945 */ /* 0x000fe60003800000 */
[----:B------:R-:W-:Y:S02]  /*23b0*/  IMAD.IADD R7, R111, 0x1, R7 ;  /* 0x000000016f077824 */ /* 0x000fe400078e0207 */
[----:B------:R-:W-:Y:S01]  /*23c0*/  IMAD.WIDE.U32 R20, R101, R110, R6 ;  /* 0x0000006e65147225 */ /* 0x000fe200078e0006 */
[----:B0-----:R-:W-:-:S03]  /*23d0*/  SHF.L.U64.HI R15, R112, 0x3, R113 ;  /* 0x00000003700f7819 */ /* 0x001fc60000010271 */
[----:B------:R-:W-:Y:S01]  /*23e0*/  IMAD.IADD R7, R107, 0x1, R21 ;  /* 0x000000016b077824 */ /* 0x000fe200078e0215 */
[----:B------:R-:W-:Y:S01]  /*23f0*/  LEA R6, P4, R20, R114, 0x1 ;  /* 0x0000007214067211 */ /* 0x000fe200078808ff */
[----:B------:R-:W-:-:S03]  /*2400*/  IMAD.SHL.U32 R14, R112, 0x8, RZ ;  /* 0x00000008700e7824 */ /* 0x000fc600078e00ff */
[----:B------:R-:W-:Y:S01]  /*2410*/  LEA.HI.X R7, R20, R115, R7, 0x1, P4 ;  /* 0x0000007314077211 */ /* 0x000fe200020f0c07 */
[----:B--2---:R-:W-:-:S05]  /*2420*/  HADD2.F32 R11, -RZ, R5.H0_H0 ;  /* 0x20000005ff0b7230 */ /* 0x004fca0000004100 */
[----:B------:R-:W-:-:S04]  /*2430*/  FMUL R11, R11, R90 ;  /* 0x0000005a0b0b7220 */ /* 0x000fc80000400000 */
[----:B------:R-:W-:Y:S01]  /*2440*/  FFMA R24, R24, R23, R11 ;  /* 0x0000001718187223 */ /* 0x000fe2000000000b */
[----:B------:R-:W-:Y:S02]  /*2450*/  LEA.HI.X R11, R106, UR5, R103, 0x1, P0 ;  /* 0x000000056a0b7c11 */ /* 0x000fe400080f0c67 */
[----:B------:R-:W-:Y:S02]  /*2460*/  ISETP.GT.AND P0, PT, R4, 0x1, PT ;  /* 0x000000010400780c */ /* 0x000fe40003f04270 */
[----:B------:R-:W-:Y:S02]  /*2470*/  F2FP.F16.F32.PACK_AB R24, RZ, R24 ;  /* 0x00000018ff18723e */ /* 0x000fe400000000ff */
[----:B------:R-:W-:-:S03]  /*2480*/  ISETP.GT.AND P3, PT, R3, RZ, P0 ;  /* 0x000000ff0300720c */ /* 0x000fc60000764270 */
[----:B------:R0:W-:Y:S10]  /*2490*/  @P1 STG.E.U16 desc[UR38][R10.64], R24 ;  /* 0x000000180a001986 */ /* 0x0001f4000c101526 */
[----:B------:R-:W-:Y:S05]  /*24a0*/  @!P3 BRA `(.L_x_35) ;  /* 0x000000000004b947 */ /* 0x000fea0003800000 */
[----:B------:R1:W5:Y:S02]  /*24b0*/  LDG.E.LTC128B.U16 R5, desc[UR38][R6.64+0x2] ;  /* 0x0000022606057981 */ /* 0x000364000c1e1520 */
.L_x_35:
[----:B------:R-:W-:Y:S05]  /*24c0*/  BSYNC B1 ;  /* 0x0000000000017941 */ /* 0x000fea0003800000 */
.L_x_34:
[----:B-----5:R-:W-:Y:S01]  /*24d0*/  HADD2.F32 R103, -RZ, R5.H0_H0 ;  /* 0x20000005ff677230 */ /* 0x020fe20000004100 */
[----:B------:R-:W-:Y:S01]  /*24e0*/  ISETP.GT.AND P2, PT, R3, 0x8, P2 ;  /* 0x000000080300780c */ /* 0x000fe20001744270 */
[----:B------:R-:W-:Y:S01]  /*24f0*/  IMAD.WIDE.U32 R20, R104, R112, R14 ;  /* 0x0000007068147225 */ /* 0x000fe200078e000e */
[----:B0-----:R-:W-:-:S03]  /*2500*/  PRMT R24, R5, 0x7610, R24 ;  /* 0x0000761005187816 */ /* 0x001fc60000000018 */
[----:B------:R-:W-:Y:S01]  /*2510*/  FMUL R12, R103, R90 ;  /* 0x0000005a670c7220 */ /* 0x000fe20000400000 */
[----:B------:R-:W-:Y:S01]  /*2520*/  IMAD.IADD R111, R111, 0x1, R21 ;  /* 0x000000016f6f7824 */ /* 0x000fe200078e0215 */
[----:B------:R-:W-:Y:S02]  /*2530*/  IADD3 R108, P1, R108, R20, RZ ;  /* 0x000000146c6c7210 */ /* 0x000fe40007f3e0ff */
[----:B------:R-:W-:-:S03]  /*2540*/  FFMA R12, R25, R23, R12 ;  /* 0x00000017190c7223 */ /* 0x000fc6000000000c */
[----:B------:R-:W-:Y:S01]  /*2550*/  IMAD.X R13, R111, 0x1, R13, P1 ;  /* 0x000000016f0d7824 */ /* 0x000fe200008e060d */
[C---:B------:R-:W-:Y:S02]  /*2560*/  LEA R14, P1, R108.reuse, R114, 0x1 ;  /* 0x000000726c0e7211 */ /* 0x040fe400078208ff */
[----:B------:R-:W-:Y:S02]  /*2570*/  F2FP.F16.F32.PACK_AB R12, RZ, R12 ;  /* 0x0000000cff0c723e */ /* 0x000fe400000000ff */
[----:B------:R-:W-:Y:S02]  /*2580*/  LEA.HI.X R15, R108, R115, R13, 0x1, P1 ;  /* 0x000000736c0f7211 */ /* 0x000fe400008f0c0d */
[----:B------:R-:W-:-:S05]  /*2590*/  PRMT R21, R12, 0x7610, R21 ;  /* 0x000076100c157816 */ /* 0x000fca0000000015 */
[----:B------:R0:W-:Y:S04]  /*25a0*/  @P3 STG.E.U16 desc[UR38][R10.64+0x2], R21 ;  /* 0x000002150a003986 */ /* 0x0001e8000c101526 */
[----:B------:R-:W2:Y:S01]  /*25b0*/  @P2 LDG.E.LTC128B.U16 R24, desc[UR38][R14.64] ;  /* 0x000000260e182981 */ /* 0x000ea2000c1e1520 */
[----:B------:R-:W-:Y:S01]  /*25c0*/  IADD3 R20, P1, R8, R20, RZ ;  /* 0x0000001408147210 */ /* 0x000fe20007f3e0ff */
[----:B------:R-:W-:Y:S01]  /*25d0*/  BSSY B1, `(.L_x_36) ;  /* 0x0000011000017945 */ /* 0x000fe20003800000 */
[----:B------:R-:W-:Y:S02]  /*25e0*/  SHF.L.U64.HI R13, R91, 0x1, R92 ;  /* 0x000000015b0d7819 */ /* 0x000fe4000001025c */
[----:B------:R-:W-:Y:S01]  /*25f0*/  ISETP.GT.AND P0, PT, R3, 0x8, P0 ;  /* 0x000000080300780c */ /* 0x000fe20000704270 */
[----:B0-----:R-:W-:Y:S01]  /*2600*/  IMAD.X R21, R9, 0x1, R111, P1 ;  /* 0x0000000109157824 */ /* 0x001fe200008e066f */
[----:B------:R-:W-:Y:S01]  /*2610*/  LEA R12, P1, R91, R10, 0x1 ;  /* 0x0000000a5b0c7211 */ /* 0x000fe200078208ff */
[----:B------:R-:W-:-:S04]  /*2620*/  IMAD.WIDE.U32 R20, R101, R110, R20 ;  /* 0x0000006e65147225 */ /* 0x000fc800078e0014 */
[----:B------:R-:W-:Y:S01]  /*2630*/  IMAD.X R13, R13, 0x1, R11, P1 ;  /* 0x000000010d0d7824 */ /* 0x000fe200008e060b */
[----:B------:R-:W-:Y:S01]  /*2640*/  LEA R8, P3, R20, R114, 0x1 ;  /* 0x0000007214087211 */ /* 0x000fe200078608ff */
[----:B------:R-:W-:-:S05]  /*2650*/  IMAD.IADD R9, R107, 0x1, R21 ;  /* 0x000000016b097824 */ /* 0x000fca00078e0215 */
[----:B------:R-:W-:Y:S01]  /*2660*/  LEA.HI.X R9, R20, R115, R9, 0x1, P3 ;  /* 0x0000007314097211 */ /* 0x000fe200018f0c09 */
[----:B--2---:R-:W-:-:S05]  /*2670*/  HADD2.F32 R5, -RZ, R24.H0_H0 ;  /* 0x20000018ff057230 */ /* 0x004fca0000004100 */
[----:B------:R-:W-:-:S04]  /*2680*/  FMUL R5, R5, R90 ;  /* 0x0000005a05057220 */ /* 0x000fc80000400000 */
[----:B------:R-:W-:-:S05]  /*2690*/  FFMA R5, R26, R23, R5 ;  /* 0x000000171a057223 */ /* 0x000fca0000000005 */
[----:B------:R-:W-:-:S05]  /*26a0*/  F2FP.F16.F32.PACK_AB R5, RZ, R5 ;  /* 0x00000005ff05723e */ /* 0x000fca00000000ff */
[----:B------:R0:W-:Y:S01]  /*26b0*/  @P2 STG.E.U16 desc[UR38][R12.64], R5 ;  /* 0x000000050c002986 */ /* 0x0001e2000c101526 */
[----:B------:R-:W-:Y:S05]  /*26c0*/  @!P0 BRA `(.L_x_37) ;  /* 0x0000000000048947 */ /* 0x000fea0003800000 */
[----:B------:R2:W5:Y:S02]  /*26d0*/  LDG.E.LTC128B.U16 R24, desc[UR38][R8.64+0x2] ;  /* 0x0000022608187981 */ /* 0x000564000c1e1520 */
.L_x_37:
[----:B------:R-:W-:Y:S05]  /*26e0*/  BSYNC B1 ;  /* 0x0000000000017941 */ /* 0x000fea0003800000 */
.L_x_36:
[----:B0----5:R-:W-:Y:S01]  /*26f0*/  HADD2.F32 R5, -RZ, R24.H0_H0 ;  /* 0x20000018ff057230 */ /* 0x021fe20000004100 */
[----:B------:R-:W-:Y:S01]  /*2700*/  ISETP.GT.AND P1, PT, R4, 0x8, PT ;  /* 0x000000080400780c */ /* 0x000fe20003f24270 */
[----:B------:R-:W-:Y:S03]  /*2710*/  BSSY B1, `(.L_x_38) ;  /* 0x0000008000017945 */ /* 0x000fe60003800000 */
[----:B------:R-:W-:Y:S01]  /*2720*/  FMUL R14, R5, R90 ;  /* 0x0000005a050e7220 */ /* 0x000fe20000400000 */
[----:B------:R-:W-:-:S03]  /*2730*/  ISETP.GT.AND P2, PT, R3, RZ, P1 ;  /* 0x000000ff0300720c */ /* 0x000fc60000f44270 */
[----:B------:R-:W-:-:S05]  /*2740*/  FFMA R14, R27, R23, R14 ;  /* 0x000000171b0e7223 */ /* 0x000fca000000000e */
[----:B------:R-:W-:-:S05]  /*2750*/  F2FP.F16.F32.PACK_AB R14, RZ, R14 ;  /* 0x0000000eff0e723e */ /* 0x000fca00000000ff */
[----:B------:R0:W-:Y:S01]  /*2760*/  @P0 STG.E.U16 desc[UR38][R12.64+0x2], R14 ;  /* 0x0000020e0c000986 */ /* 0x0001e2000c101526 */
[----:B------:R-:W-:Y:S05]  /*2770*/  @!P2 BRA `(.L_x_39) ;  /* 0x000000000004a947 */ /* 0x000fea0003800000 */
[----:B------:R3:W5:Y:S02]  /*2780*/  LDG.E.LTC128B.U16 R24, desc[UR38][R6.64+0x10] ;  /* 0x0000102606187981 */ /* 0x000764000c1e1520 */
.L_x_39:
[----:B------:R-:W-:Y:S05]  /*2790*/  BSYNC B1 ;  /* 0x0000000000017941 */ /* 0x000fea0003800000 */
.L_x_38:
[----:B-----5:R-:W-:Y:S01]  /*27a0*/  HADD2.F32 R5, -RZ, R24.H0_H0 ;  /* 0x20000018ff057230 */ /* 0x020fe20000004100 */
        /* <DEDUP_REMOVED lines=9> */
.L_x_41:
[----:B------:R-:W-:Y:S05]  /*2840*/  BSYNC B1 ;  /* 0x0000000000017941 */ /* 0x000fea0003800000 */
.L_x_40:
[----:B----45:R-:W-:Y:S01]  /*2850*/  HADD2.F32 R5, -RZ, R24.H0_H0 ;  /* 0x20000018ff057230 */ /* 0x030fe20000004100 */
[----:B------:R-:W-:Y:S01]  /*2860*/  ISETP.GT.AND P1, PT, R3, 0x8, P1 ;  /* 0x000000080300780c */ /* 0x000fe20000f24270 */
[----:B------:R-:W-:Y:S03]  /*2870*/  BSSY B1, `(.L_x_42) ;  /* 0x0000007000017945 */ /* 0x000fe60003800000 */
[----:B0-----:R-:W-:-:S04]  /*2880*/  FMUL R14, R5, R90 ;  /* 0x0000005a050e7220 */ /* 0x001fc80000400000 */
[----:B------:R-:W-:-:S05]  /*2890*/  FFMA R14, R29, R23, R14 ;  /* 0x000000171d0e7223 */ /* 0x000fca000000000e */
[----:B------:R-:W-:-:S05]  /*28a0*/  F2FP.F16.F32.PACK_AB R14, RZ, R14 ;  /* 0x0000000eff0e723e */ /* 0x000fca00000000ff */
[----:B------:R0:W-:Y:S01]  /*28b0*/  @P3 STG.E.U16 desc[UR38][R10.64+0x12], R14 ;  /* 0x0000120e0a003986 */ /* 0x0001e2000c101526 */
[----:B------:R-:W-:Y:S05]  /*28c0*/  @!P1 BRA `(.L_x_43) ;  /* 0x0000000000049947 */ /* 0x000fea0003800000 */
[----:B------:R4:W5:Y:S02]  /*28d0*/  LDG.E.LTC128B.U16 R24, desc[UR38][R8.64+0x10] ;  /* 0x0000102608187981 */ /* 0x000964000c1e1520 */
.L_x_43:
[----:B------:R-:W-:Y:S05]  /*28e0*/  BSYNC B1 ;  /* 0x0000000000017941 */ /* 0x000fea0003800000 */
.L_x_42:
[----:B-----5:R-:W-:Y:S01]  /*28f0*/  HADD2.F32 R5, -RZ, R24.H0_H0 ;  /* 0x20000018ff057230 */ /* 0x020fe20000004100 */
[----:B------:R-:W-:Y:S01]  /*2900*/  ISETP.GT.AND P0, PT, R3, 0x8, P0 ;  /* 0x000000080300780c */ /* 0x000fe20000704270 */
[----:B------:R-:W-:Y:S03]  /*2910*/  BSSY B1, `(.L_x_44) ;  /* 0x0000007000017945 */ /* 0x000fe60003800000 */
[----:B------:R-:W-:-:S04]  /*2920*/  FMUL R5, R5, R90 ;  /* 0x0000005a05057220 */ /* 0x000fc80000400000 */
[----:B------:R-:W-:-:S05]  /*2930*/  FFMA R5, R30, R23, R5 ;  /* 0x000000171e057223 */ /* 0x000fca0000000005 */
[----:B------:R-:W-:-:S05]  /*2940*/  F2FP.F16.F32.PACK_AB R5, RZ, R5 ;  /* 0x00000005ff05723e */ /* 0x000fca00000000ff */
[----:B------:R0:W-:Y:S01]  /*2950*/  @P1 STG.E.U16 desc[UR38][R12.64+0x10], R5 ;  /* 0x000010050c001986 */ /* 0x0001e2000c101526 */
[----:B------:R-:W-:Y:S05]  /*2960*/  @!P0 BRA `(.L_x_45) ;  /* 0x0000000000048947 */ /* 0x000fea0003800000 */
[----:B------:R0:W5:Y:S02]  /*2970*/  LDG.E.LTC128B.U16 R24, desc[UR38][R8.64+0x12] ;  /* 0x0000122608187981 */ /* 0x000164000c1e1520 */
.L_x_45:
[----:B------:R-:W-:Y:S05]  /*2980*/  BSYNC B1 ;  /* 0x0000000000017941 */ /* 0x000fea0003800000 */
.L_x_44:
        /* <DEDUP_REMOVED lines=10> */
.L_x_47:
[----:B------:R-:W-:Y:S05]  /*2a30*/  BSYNC B1 ;  /* 0x0000000000017941 */ /* 0x000fea0003800000 */
.L_x_46:
        /* <DEDUP_REMOVED lines=10> */
.L_x_49:
[----:B------:R-:W-:Y:S05]  /*2ae0*/  BSYNC B1 ;  /* 0x0000000000017941 */ /* 0x000fea0003800000 */
.L_x_48:
[----:B0----5:R-:W-:Y:S01]  /*2af0*/  HADD2.F32 R5, -RZ, R24.H0_H0 ;  /* 0x20000018ff057230 */ /* 0x021fe20000004100 */
        /* <DEDUP_REMOVED lines=8> */
.L_x_51:
[----:B------:R-:W-:Y:S05]  /*2b80*/  BSYNC B1 ;  /* 0x0000000000017941 */ /* 0x000fea0003800000 */
.L_x_50:
        /* <DEDUP_REMOVED lines=9> */
.L_x_53:
[----:B------:R-:W-:Y:S05]  /*2c20*/  BSYNC B1 ;  /* 0x0000000000017941 */ /* 0x000fea0003800000 */
.L_x_52:
        /* <DEDUP_REMOVED lines=10> */
.L_x_55:
[----:B------:R-:W-:Y:S05]  /*2cd0*/  BSYNC B1 ;  /* 0x0000000000017941 */ /* 0x000fea0003800000 */
.L_x_54:
        /* <DEDUP_REMOVED lines=10> */
.L_x_57:
[----:B------:R-:W-:Y:S05]  /*2d80*/  BSYNC B1 ;  /* 0x0000000000017941 */ /* 0x000fea0003800000 */
.L_x_56:
        /* <DEDUP_REMOVED lines=9> */
.L_x_59:
[----:B------:R-:W-:Y:S05]  /*2e20*/  BSYNC B1 ;  /* 0x0000000000017941 */ /* 0x000fea0003800000 */
.L_x_58:
        /* <DEDUP_REMOVED lines=9> */
.L_x_61:
[----:B------:R-:W-:Y:S05]  /*2ec0*/  BSYNC B1 ;  /* 0x0000000000017941 */ /* 0x000fea0003800000 */
.L_x_60:
        /* <DEDUP_REMOVED lines=10> */
.L_x_63:
[----:B------:R-:W-:Y:S05]  /*2f70*/  BSYNC B1 ;  /* 0x0000000000017941 */ /* 0x000fea0003800000 */
.L_x_62:
        /* <DEDUP_REMOVED lines=10> */
.L_x_65:
[----:B------:R-:W-:Y:S05]  /*3020*/  BSYNC B1 ;  /* 0x0000000000017941 */ /* 0x000fea0003800000 */
.L_x_64:
        /* <DEDUP_REMOVED lines=9> */
.L_x_67:
[----:B------:R-:W-:Y:S05]  /*30c0*/  BSYNC B1 ;  /* 0x0000000000017941 */ /* 0x000fea0003800000 */
.L_x_66:
        /* <DEDUP_REMOVED lines=9> */
.L_x_69:
[----:B------:R-:W-:Y:S05]  /*3160*/  BSYNC B1 ;  /* 0x0000000000017941 */ /* 0x000fea0003800000 */
.L_x_68:
        /* <DEDUP_REMOVED lines=10> */
.L_x_71:
[----:B------:R-:W-:Y:S05]  /*3210*/  BSYNC B1 ;  /* 0x0000000000017941 */ /* 0x000fea0003800000 */
.L_x_70:
        /* <DEDUP_REMOVED lines=10> */
.L_x_73:
[----:B------:R-:W-:Y:S05]  /*32c0*/  BSYNC B1 ;  /* 0x0000000000017941 */ /* 0x000fea0003800000 */
.L_x_72:
        /* <DEDUP_REMOVED lines=9> */
.L_x_75:
[----:B------:R-:W-:Y:S05]  /*3360*/  BSYNC B1 ;  /* 0x0000000000017941 */ /* 0x000fea0003800000 */
.L_x_74:
        /* <DEDUP_REMOVED lines=9> */
.L_x_77:
[----:B------:R-:W-:Y:S05]  /*3400*/  BSYNC B1 ;  /* 0x0000000000017941 */ /* 0x000fea0003800000 */
.L_x_76:
        /* <DEDUP_REMOVED lines=10> */
.L_x_79:
[----:B------:R-:W-:Y:S05]  /*34b0*/  BSYNC B1 ;  /* 0x0000000000017941 */ /* 0x000fea0003800000 */
.L_x_78:
        /* <DEDUP_REMOVED lines=10> */
.L_x_81:
[----:B------:R-:W-:Y:S05]  /*3560*/  BSYNC B1 ;  /* 0x0000000000017941 */ /* 0x000fea0003800000 */
.L_x_80:
        /* <DEDUP_REMOVED lines=9> */
.L_x_83:
[----:B------:R-:W-:Y:S05]  /*3600*/  BSYNC B1 ;  /* 0x0000000000017941 */ /* 0x000fea0003800000 */
.L_x_82:
        /* <DEDUP_REMOVED lines=9> */
.L_x_85:
[----:B------:R-:W-:Y:S05]  /*36a0*/  BSYNC B1 ;  /* 0x0000000000017941 */ /* 0x000fea0003800000 */
.L_x_84:
        /* <DEDUP_REMOVED lines=10> */
.L_x_87:
[----:B------:R-:W-:Y:S05]  /*3750*/  BSYNC B1 ;  /* 0x0000000000017941 */ /* 0x000fea0003800000 */
.L_x_86:
        /* <DEDUP_REMOVED lines=10> */
.L_x_89:
[----:B------:R-:W-:Y:S05]  /*3800*/  BSYNC B1 ;  /* 0x0000000000017941 */ /* 0x000fea0003800000 */
.L_x_88:
        /* <DEDUP_REMOVED lines=9> */
.L_x_91:
[----:B------:R-:W-:Y:S05]  /*38a0*/  BSYNC B1 ;  /* 0x0000000000017941 */ /* 0x000fea0003800000 */
.L_x_90:
        /* <DEDUP_REMOVED lines=9> */
.L_x_93:
[----:B------:R-:W-:Y:S05]  /*3940*/  BSYNC B1 ;  /* 0x0000000000017941 */ /* 0x000fea0003800000 */
.L_x_92:
        /* <DEDUP_REMOVED lines=10> */
.L_x_95:
[----:B------:R-:W-:Y:S05]  /*39f0*/  BSYNC B1 ;  /* 0x0000000000017941 */ /* 0x000fea0003800000 */
.L_x_94:
        /* <DEDUP_REMOVED lines=10> */
.L_x_97:
[----:B------:R-:W-:Y:S05]  /*3aa0*/  BSYNC B1 ;  /* 0x0000000000017941 */ /* 0x000fea0003800000 */
.L_x_96:
        /* <DEDUP_REMOVED lines=9> */
.L_x_99:
[----:B------:R-:W-:Y:S05]  /*3b40*/  BSYNC B1 ;  /* 0x0000000000017941 */ /* 0x000fea0003800000 */
.L_x_98:
        /* <DEDUP_REMOVED lines=9> */
.L_x_101:
[----:B------:R-:W-:Y:S05]  /*3be0*/  BSYNC B1 ;  /* 0x0000000000017941 */ /* 0x000fea0003800000 */
.L_x_100:
        /* <DEDUP_REMOVED lines=10> */
.L_x_103:
[----:B------:R-:W-:Y:S05]  /*3c90*/  BSYNC B1 ;  /* 0x0000000000017941 */ /* 0x000fea0003800000 */
.L_x_102:
        /* <DEDUP_REMOVED lines=10> */
.L_x_105:
[----:B------:R-:W-:Y:S05]  /*3d40*/  BSYNC B1 ;  /* 0x0000000000017941 */ /* 0x000fea0003800000 */
.L_x_104:
        /* <DEDUP_REMOVED lines=9> */
.L_x_107:
[----:B------:R-:W-:Y:S05]  /*3de0*/  BSYNC B1 ;  /* 0x0000000000017941 */ /* 0x000fea0003800000 */
.L_x_106:
        /* <DEDUP_REMOVED lines=9> */
.L_x_109:
[----:B------:R-:W-:Y:S05]  /*3e80*/  BSYNC B1 ;  /* 0x0000000000017941 */ /* 0x000fea0003800000 */
.L_x_108:
        /* <DEDUP_REMOVED lines=10> */
.L_x_111:
[----:B------:R-:W-:Y:S05]  /*3f30*/  BSYNC B1 ;  /* 0x0000000000017941 */ /* 0x000fea0003800000 */
.L_x_110:
        /* <DEDUP_REMOVED lines=10> */
.L_x_113:
[----:B------:R-:W-:Y:S05]  /*3fe0*/  BSYNC B1 ;  /* 0x0000000000017941 */ /* 0x000fea0003800000 */
.L_x_112:
        /* <DEDUP_REMOVED lines=9> */
.L_x_115:
[----:B------:R-:W-:Y:S05]  /*4080*/  BSYNC B1 ;  /* 0x0000000000017941 */ /* 0x000fea0003800000 */
.L_x_114:
        /* <DEDUP_REMOVED lines=9> */
.L_x_117:
[----:B------:R-:W-:Y:S05]  /*4120*/  BSYNC B1 ;  /* 0x0000000000017941 */ /* 0x000fea0003800000 */
.L_x_116:
        /* <DEDUP_REMOVED lines=10> */
.L_x_119:
[----:B------:R-:W-:Y:S05]  /*41d0*/  BSYNC B1 ;  /* 0x0000000000017941 */ /* 0x000fea0003800000 */
.L_x_118:
        /* <DEDUP_REMOVED lines=10> */
.L_x_121:
[----:B------:R-:W-:Y:S05]  /*4280*/  BSYNC B1 ;  /* 0x0000000000017941 */ /* 0x000fea0003800000 */
.L_x_120:
        /* <DEDUP_REMOVED lines=9> */
.L_x_123:
[----:B------:R-:W-:Y:S05]  /*4320*/  BSYNC B1 ;  /* 0x0000000000017941 */ /* 0x000fea0003800000 */
.L_x_122:
        /* <DEDUP_REMOVED lines=9> */
.L_x_125:
[----:B------:R-:W-:Y:S05]  /*43c0*/  BSYNC B1 ;  /* 0x0000000000017941 */ /* 0x000fea0003800000 */
.L_x_124:
        /* <DEDUP_REMOVED lines=10> */
.L_x_127:
[----:B------:R-:W-:Y:S05]  /*4470*/  BSYNC B1 ;  /* 0x0000000000017941 */ /* 0x000fea0003800000 */
.L_x_126:
        /* <DEDUP_REMOVED lines=10> */
.L_x_129:
[----:B------:R-:W-:Y:S05]  /*4520*/  BSYNC B1 ;  /* 0x0000000000017941 */ /* 0x000fea0003800000 */
.L_x_128:
        /* <DEDUP_REMOVED lines=9> */
.L_x_131:
[----:B------:R-:W-:Y:S05]  /*45c0*/  BSYNC B1 ;  /* 0x0000000000017941 */ /* 0x000fea0003800000 */
.L_x_130:
        /* <DEDUP_REMOVED lines=9> */
.L_x_133:
[----:B------:R-:W-:Y:S05]  /*4660*/  BSYNC B1 ;  /* 0x0000000000017941 */ /* 0x000fea0003800000 */
.L_x_132:
        /* <DEDUP_REMOVED lines=10> */
.L_x_135:
[----:B------:R-:W-:Y:S05]  /*4710*/  BSYNC B1 ;  /* 0x0000000000017941 */ /* 0x000fea0003800000 */
.L_x_134:
        /* <DEDUP_REMOVED lines=10> */
.L_x_137:
[----:B------:R-:W-:Y:S05]  /*47c0*/  BSYNC B1 ;  /* 0x0000000000017941 */ /* 0x000fea0003800000 */
.L_x_136:
        /* <DEDUP_REMOVED lines=9> */
.L_x_139:
[----:B------:R-:W-:Y:S05]  /*4860*/  BSYNC B1 ;  /* 0x0000000000017941 */ /* 0x000fea0003800000 */
.L_x_138:
        /* <DEDUP_REMOVED lines=9> */
.L_x_141:
[----:B------:R-:W-:Y:S05]  /*4900*/  BSYNC B1 ;  /* 0x0000000000017941 */ /* 0x000fea0003800000 */
.L_x_140:
        /* <DEDUP_REMOVED lines=10> */
.L_x_143:
[----:B------:R-:W-:Y:S05]  /*49b0*/  BSYNC B1 ;  /* 0x0000000000017941 */ /* 0x000fea0003800000 */
.L_x_142:
        /* <DEDUP_REMOVED lines=10> */
.L_x_145:
[----:B------:R-:W-:Y:S05]  /*4a60*/  BSYNC B1 ;  /* 0x0000000000017941 */ /* 0x000fea0003800000 */
.L_x_144:
        /* <DEDUP_REMOVED lines=9> */
.L_x_147:
[----:B------:R-:W-:Y:S05]  /*4b00*/  BSYNC B1 ;  /* 0x0000000000017941 */ /* 0x000fea0003800000 */
.L_x_146:
        /* <DEDUP_REMOVED lines=9> */
.L_x_149:
[----:B------:R-:W-:Y:S05]  /*4ba0*/  BSYNC B1 ;  /* 0x0000000000017941 */ /* 0x000fea0003800000 */
.L_x_148:
        /* <DEDUP_REMOVED lines=10> */
.L_x_151:
[----:B------:R-:W-:Y:S05]  /*4c50*/  BSYNC B1 ;  /* 0x0000000000017941 */ /* 0x000fea0003800000 */
.L_x_150:
[----:B-----5:R-:W-:Y:S01]  /*4c60*/  HADD2.F32 R5, -RZ, R24.H0_H0 ;  /* 0x20000018ff057230 */ /* 0x020fe20000004100 */
[----:B------:R-:W-:Y:S01]  /*4c70*/  ISETP.GT.AND P0, PT, R4, 0x79, PT ;  /* 0x000000790400780c */ /* 0x000fe20003f04270 */
[----:B------:R-:W-:Y:S01]  /*4c80*/  @P2 IMAD.MOV.U32 R4, RZ, RZ, R10 ;  /* 0x000000ffff042224 */ /* 0x000fe200078e000a */
[----:B------:R-:W-:Y:S02]  /*4c90*/  BSSY B1, `(.L_x_152) ;  /* 0x000000a000017945 */ /* 0x000fe40003800000 */
[----:B------:R-:W-:Y:S01]  /*4ca0*/  FMUL R5, R5, R90 ;  /* 0x0000005a05057220 */ /* 0x000fe20000400000 */
[----:B------:R-:W-:-:S03]  /*4cb0*/  ISETP.GT.AND P3, PT, R3, RZ, P0 ;  /* 0x000000ff0300720c */ /* 0x000fc60000764270 */
[----:B------:R-:W-:-:S05]  /*4cc0*/  FFMA R5, R84, R23, R5 ;  /* 0x0000001754057223 */ /* 0x000fca0000000005 */
[----:B------:R-:W-:-:S04]  /*4cd0*/  F2FP.F16.F32.PACK_AB R5, RZ, R5 ;  /* 0x00000005ff05723e */ /* 0x000fc800000000ff */
[----:B0-----:R-:W-:Y:S01]  /*4ce0*/  PRMT R14, R5, 0x7610, R14 ;  /* 0x00007610050e7816 */ /* 0x001fe2000000000e */
[----:B------:R-:W-:-:S05]  /*4cf0*/  @P2 IMAD.MOV.U32 R5, RZ, RZ, R11 ;  /* 0x000000ffff052224 */ /* 0x000fca00078e000b */
[----:B------:R0:W-:Y:S01]  /*4d00*/  @P2 STG.E.U16 desc[UR38][R4.64+0xf0], R14 ;  /* 0x0000f00e04002986 */ /* 0x0001e2000c101526 */
[----:B------:R-:W-:Y:S05]  /*4d10*/  @!P3 BRA `(.L_x_153) ;  /* 0x000000000004b947 */ /* 0x000fea0003800000 */
[----:B------:R0:W5:Y:S02]  /*4d20*/  LDG.E.LTC128B.U16 R24, desc[UR38][R6.64+0xf2] ;  /* 0x0000f22606187981 */ /* 0x000164000c1e1520 */
.L_x_153:
[----:B------:R-:W-:Y:S05]  /*4d30*/  BSYNC B1 ;  /* 0x0000000000017941 */ /* 0x000fea0003800000 */
.L_x_152:
        /* <DEDUP_REMOVED lines=9> */
.L_x_155:
[----:B------:R-:W-:Y:S05]  /*4dd0*/  BSYNC B1 ;  /* 0x0000000000017941 */ /* 0x000fea0003800000 */
.L_x_154:
[----:B-----5:R-:W-:Y:S01]  /*4de0*/  HADD2.F32 R5, -RZ, R24.H0_H0 ;  /* 0x20000018ff057230 */ /* 0x020fe20000004100 */
[----:B------:R-:W-:Y:S01]  /*4df0*/  ISETP.GT.AND P0, PT, R3, 0x8, P0 ;  /* 0x000000080300780c */ /* 0x000fe20000704270 */
[----:B0-----:R-:W-:Y:S01]  /*4e00*/  @P1 IMAD.MOV.U32 R4, RZ, RZ, R12 ;  /* 0x000000ffff041224 */ /* 0x001fe200078e000c */
[----:B------:R-:W-:Y:S02]  /*4e10*/  BSSY B1, `(.L_x_156) ;  /* 0x0000009000017945 */ /* 0x000fe40003800000 */
[----:B------:R-:W-:-:S04]  /*4e20*/  FMUL R5, R5, R90 ;  /* 0x0000005a05057220 */ /* 0x000fc80000400000 */
[----:B------:R-:W-:-:S05]  /*4e30*/  FFMA R5, R86, R23, R5 ;  /* 0x0000001756057223 */ /* 0x000fca0000000005 */
[----:B------:R-:W-:-:S04]  /*4e40*/  F2FP.F16.F32.PACK_AB R5, RZ, R5 ;  /* 0x00000005ff05723e */ /* 0x000fc800000000ff */
[----:B-1-3--:R-:W-:Y:S01]  /*4e50*/  PRMT R6, R5, 0x7610, R6 ;  /* 0x0000761005067816 */ /* 0x00afe20000000006 */
[----:B------:R-:W-:-:S05]  /*4e60*/  @P1 IMAD.MOV.U32 R5, RZ, RZ, R13 ;  /* 0x000000ffff051224 */ /* 0x000fca00078e000d */
[----:B------:R0:W-:Y:S01]  /*4e70*/  @P1 STG.E.U16 desc[UR38][R4.64+0xf0], R6 ;  /* 0x0000f00604001986 */ /* 0x0001e2000c101526 */
[----:B------:R-:W-:Y:S05]  /*4e80*/  @!P0 BRA `(.L_x_157) ;  /* 0x0000000000048947 */ /* 0x000fea0003800000 */
[----:B------:R1:W5:Y:S02]  /*4e90*/  LDG.E.LTC128B.U16 R24, desc[UR38][R8.64+0xf2] ;  /* 0x0000f22608187981 */ /* 0x000364000c1e1520 */
.L_x_157:
[----:B------:R-:W-:Y:S05]  /*4ea0*/  BSYNC B1 ;  /* 0x0000000000017941 */ /* 0x000fea0003800000 */
.L_x_156:
[----:B------:R-:W-:Y:S05]  /*4eb0*/  @!P0 BRA `(.L_x_158) ;  /* 0x0000001000e88947 */ /* 0x000fea0003800000 */
[----:B-----5:R-:W-:-:S05]  /*4ec0*/  HADD2.F32 R3, -RZ, R24.H0_H0 ;  /* 0x20000018ff037230 */ /* 0x020fca0000004100 */
[----:B0-----:R-:W-:-:S04]  /*4ed0*/  FMUL R4, R3, R90 ;  /* 0x0000005a03047220 */ /* 0x001fc80000400000 */
[----:B------:R-:W-:-:S05]  /*4ee0*/  FFMA R4, R87, R23, R4 ;  /* 0x0000001757047223 */ /* 0x000fca0000000004 */
[----:B------:R-:W-:-:S05]  /*4ef0*/  F2FP.F16.F32.PACK_AB R4, RZ, R4 ;  /* 0x00000004ff04723e */ /* 0x000fca00000000ff */
[----:B------:R3:W-:Y:S01]  /*4f00*/  STG.E.U16 desc[UR38][R12.64+0xf2], R4 ;  /* 0x0000f2040c007986 */ /* 0x0007e2000c101526 */
[----:B------:R-:W-:Y:S05]  /*4f10*/  BRA `(.L_x_158) ;  /* 0x0000001000d07947 */ /* 0x000fea0003800000 */
.L_x_33:
[----:B------:R-:W-:Y:S01]  /*4f20*/  ISETP.GT.AND P3, PT, R4, 0x1, PT ;  /* 0x000000010400780c */ /* 0x000fe20003f64270 */
[----:B------:R-:W-:Y:S01]  /*4f30*/  ULDC.64 UR4, c[0x0][0x5c0] ;  /* 0x0001700000047ab9 */ /* 0x000fe20000000a00 */
[-C--:B------:R-:W-:Y:S01]  /*4f40*/  FMUL R24, R24, R23.reuse ;  /* 0x0000001718187220 */ /* 0x080fe20000400000 */
[----:B------:R-:W-:Y:S01]  /*4f50*/  LEA R6, P4, R106, UR4, 0x1 ;  /* 0x000000046a067c11 */ /* 0x000fe2000f8808ff */
[-C--:B------:R-:W-:Y:S01]  /*4f60*/  FMUL R25, R25, R23.reuse ;  /* 0x0000001719197220 */ /* 0x080fe20000400000 */
[----:B------:R-:W-:Y:S01]  /*4f70*/  ISETP.GT.AND P0, PT, R3, RZ, P3 ;  /* 0x000000ff0300720c */ /* 0x000fe20001f04270 */
[-C--:B------:R-:W-:Y:S01]  /*4f80*/  FMUL R26, R26, R23.reuse ;  /* 0x000000171a1a7220 */ /* 0x080fe20000400000 */
[----:B------:R-:W-:Y:S01]  /*4f90*/  F2FP.F16.F32.PACK_AB R24, RZ, R24 ;  /* 0x00000018ff18723e */ /* 0x000fe200000000ff */
[-C--:B------:R-:W-:Y:S01]  /*4fa0*/  FMUL R27, R27, R23.reuse ;  /* 0x000000171b1b7220 */ /* 0x080fe20000400000 */
[----:B------:R-:W-:Y:S01]  /*4fb0*/  LEA.HI.X R7, R106, UR5, R103, 0x1, P4 ;  /* 0x000000056a077c11 */ /* 0x000fe2000a0f0c67 */
[----:B------:R-:W-:Y:S01]  /*4fc0*/  FMUL R28, R28, R23 ;  /* 0x000000171c1c7220 */ /* 0x000fe20000400000 */
[----:B------:R-:W-:Y:S01]  /*4fd0*/  F2FP.F16.F32.PACK_AB R25, RZ, R25 ;  /* 0x00000019ff19723e */ /* 0x000fe200000000ff */
[-C--:B------:R-:W-:Y:S01]  /*4fe0*/  FMUL R29, R29, R23.reuse ;  /* 0x000000171d1d7220 */ /* 0x080fe20000400000 */
[----:B------:R-:W-:Y:S01]  /*4ff0*/  ISETP.GT.AND P2, PT, R3, 0x8, P2 ;  /* 0x000000080300780c */ /* 0x000fe20001744270 */
[----:B------:R-:W-:Y:S01]  /*5000*/  @P1 STG.E.U16 desc[UR38][R6.64], R24 ;  /* 0x0000001806001986 */ /* 0x000fe2000c101526 */
[----:B------:R-:W-:Y:S01]  /*5010*/  ISETP.GT.AND P1, PT, R4, 0x8, PT ;  /* 0x000000080400780c */ /* 0x000fe20003f24270 */
[-C--:B------:R-:W-:Y:S01]  /*5020*/  FMUL R30, R30, R23.reuse ;  /* 0x000000171e1e7220 */ /* 0x080fe20000400000 */
[C---:B------:R-:W-:Y:S01]  /*5030*/  SHF.L.U64.HI R5, R91.reuse, 0x1, R92 ;  /* 0x000000015b057819 */ /* 0x040fe2000001025c */
[----:B------:R-:W-:Y:S01]  /*5040*/  @P0 STG.E.U16 desc[UR38][R6.64+0x2], R25 ;  /* 0x0000021906000986 */ /* 0x000fe2000c101526 */
[----:B------:R-:W-:Y:S01]  /*5050*/  LEA R8, P5, R91, R6, 0x1 ;  /* 0x000000065b087211 */ /* 0x000fe200078a08ff */
[-C--:B------:R-:W-:Y:S01]  /*5060*/  FMUL R31, R31, R23.reuse ;  /* 0x000000171f1f7220 */ /* 0x080fe20000400000 */
[----:B------:R-:W-:Y:S01]  /*5070*/  ISETP.GT.AND P3, PT, R3, 0x8, P3 ;  /* 0x000000080300780c */ /* 0x000fe20001f64270 */
[-C--:B------:R-:W-:Y:S01]  /*5080*/  FMUL R32, R32, R23.reuse ;  /* 0x0000001720207220 */ /* 0x080fe20000400000 */
[----:B------:R-:W-:Y:S01]  /*5090*/  ISETP.GT.AND P0, PT, R4, 0x9, PT ;  /* 0x000000090400780c */ /* 0x000fe20003f04270 */
[----:B------:R-:W-:Y:S01]  /*50a0*/  IMAD.X R9, R5, 0x1, R7, P5 ;  /* 0x0000000105097824 */ /* 0x000fe200028e0607 */
[----:B------:R-:W-:Y:S01]  /*50b0*/  ISETP.GT.AND P4, PT, R3, RZ, P1 ;  /* 0x000000ff0300720c */ /* 0x000fe20000f84270 */
[-C--:B------:R-:W-:Y:S01]  /*50c0*/  FMUL R33, R33, R23.reuse ;  /* 0x0000001721217220 */ /* 0x080fe20000400000 */
[----:B------:R-:W-:Y:S01]  /*50d0*/  F2FP.F16.F32.PACK_AB R26, RZ, R26 ;  /* 0x0000001aff1a723e */ /* 0x000fe200000000ff */
[-C--:B------:R-:W-:Y:S01]  /*50e0*/  FMUL R34, R34, R23.reuse ;  /* 0x0000001722227220 */ /* 0x080fe20000400000 */
[----:B------:R-:W-:Y:S01]  /*50f0*/  ISETP.GT.AND P5, PT, R3, RZ, P0 ;  /* 0x000000ff0300720c */ /* 0x000fe200007a4270 */
[----:B------:R-:W-:Y:S01]  /*5100*/  FMUL R35, R35, R23 ;  /* 0x0000001723237220 */ /* 0x000fe20000400000 */
[----:B------:R-:W-:Y:S01]  /*5110*/  F2FP.F16.F32.PACK_AB R27, RZ, R27 ;  /* 0x0000001bff1b723e */ /* 0x000fe200000000ff */
[----:B------:R-:W-:Y:S01]  /*5120*/  @P2 STG.E.U16 desc[UR38][R8.64], R26 ;  /* 0x0000001a08002986 */ /* 0x000fe2000c101526 */
[----:B------:R-:W-:Y:S01]  /*5130*/  F2FP.F16.F32.PACK_AB R28, RZ, R28 ;  /* 0x0000001cff1c723e */ /* 0x000fe200000000ff */
[-C--:B------:R-:W-:Y:S01]  /*5140*/  FMUL R36, R36, R23.reuse ;  /* 0x0000001724247220 */ /* 0x080fe20000400000 */
[----:B------:R-:W-:Y:S01]  /*5150*/  ISETP.GT.AND P2, PT, R3, 0x8, P1 ;  /* 0x000000080300780c */ /* 0x000fe20000f44270 */
[----:B------:R-:W-:Y:S01]  /*5160*/  @P3 STG.E.U16 desc[UR38][R8.64+0x2], R27 ;  /* 0x0000021b08003986 */ /* 0x000fe2000c101526 */
[----:B------:R-:W-:Y:S01]  /*5170*/  ISETP.GT.AND P1, PT, R4, 0x10, PT ;  /* 0x000000100400780c */ /* 0x000fe20003f24270 */
[----:B------:R-:W-:Y:S01]  /*5180*/  FMUL R37, R37, R23 ;  /* 0x0000001725257220 */ /* 0x000fe20000400000 */
[----:B------:R-:W-:Y:S01]  /*5190*/  F2FP.F16.F32.PACK_AB R29, RZ, R29 ;  /* 0x0000001dff1d723e */ /* 0x000fe200000000ff */
[----:B------:R-:W-:Y:S01]  /*51a0*/  @P4 STG.E.U16 desc[UR38][R6.64+0x10], R28 ;  /* 0x0000101c06004986 */ /* 0x000fe2000c101526 */
[C---:B------:R-:W-:Y:S01]  /*51b0*/  ISETP.GT.AND P3, PT, R3.reuse, 0x8, P0 ;  /* 0x000000080300780c */ /* 0x040fe20000764270 */
[-C--:B------:R-:W-:Y:S01]  /*51c0*/  FMUL R38, R38, R23.reuse ;  /* 0x0000001726267220 */ /* 0x080fe20000400000 */
[----:B------:R-:W-:Y:S01]  /*51d0*/  ISETP.GT.AND P0, PT, R4, 0x11, PT ;  /* 0x000000110400780c */ /* 0x000fe20003f04270 */
[----:B------:R-:W-:Y:S01]  /*51e0*/  @P5 STG.E.U16 desc[UR38][R6.64+0x12], R29 ;  /* 0x0000121d06005986 */ /* 0x000fe2000c101526 */
        /* <DEDUP_REMOVED lines=161> */
[----:B------:R-:W-:Y:S01]  /*5c00*/  FMUL R87, R87, R23 ;  /* 0x0000001757577220 */ /* 0x000fe20000400000 */
[----:B------:R-:W-:-:S02]  /*5c10*/  F2FP.F16.F32.PACK_AB R62, RZ, R62 ;  /* 0x0000003eff3e723e */ /* 0x000fc400000000ff */
[C---:B------:R-:W-:Y:S02]  /*5c20*/  ISETP.GT.AND P5, PT, R3.reuse, RZ, P0 ;  /* 0x000000ff0300720c */ /* 0x040fe400007a4270 */
[----:B------:R-:W-:Y:S01]  /*5c30*/  F2FP.F16.F32.PACK_AB R63, RZ, R63 ;  /* 0x0000003fff3f723e */ /* 0x000fe200000000ff */
[----:B------:R-:W-:Y:S01]  /*5c40*/  @P2 STG.E.U16 desc[UR38][R8.64+0x90], R62 ;  /* 0x0000903e08002986 */ /* 0x000fe2000c101526 */
[----:B------:R-:W-:Y:S02]  /*5c50*/  F2FP.F16.F32.PACK_AB R64, RZ, R64 ;  /* 0x00000040ff40723e */ /* 0x000fe400000000ff */
[C---:B------:R-:W-:Y:S01]  /*5c60*/  ISETP.GT.AND P2, PT, R3.reuse, 0x8, P1 ;  /* 0x000000080300780c */ /* 0x040fe20000f44270 */
[----:B------:R-:W-:Y:S01]  /*5c70*/  @P3 STG.E.U16 desc[UR38][R8.64+0x92], R63 ;  /* 0x0000923f08003986 */ /* 0x000fe2000c101526 */
[----:B------:R-:W-:Y:S02]  /*5c80*/  ISETP.GT.AND P1, PT, R4, 0x58, PT ;  /* 0x000000580400780c */ /* 0x000fe40003f24270 */
[----:B------:R-:W-:Y:S01]  /*5c90*/  F2FP.F16.F32.PACK_AB R65, RZ, R65 ;  /* 0x00000041ff41723e */ /* 0x000fe200000000ff */
[----:B------:R-:W-:Y:S01]  /*5ca0*/  @P4 STG.E.U16 desc[UR38][R6.64+0xa0], R64 ;  /* 0x0000a04006004986 */ /* 0x000fe2000c101526 */
[----:B------:R-:W-:-:S02]  /*5cb0*/  ISETP.GT.AND P3, PT, R3, 0x8, P0 ;  /* 0x000000080300780c */ /* 0x000fc40000764270 */
[----:B------:R-:W-:Y:S01]  /*5cc0*/  ISETP.GT.AND P0, PT, R4, 0x59, PT ;  /* 0x000000590400780c */ /* 0x000fe20003f04270 */
[----:B------:R-:W-:Y:S01]  /*5cd0*/  @P5 STG.E.U16 desc[UR38][R6.64+0xa2], R65 ;  /* 0x0000a24106005986 */ /* 0x000fe2000c101526 */
[C---:B------:R-:W-:Y:S02]  /*5ce0*/  ISETP.GT.AND P4, PT, R3.reuse, RZ, P1 ;  /* 0x000000ff0300720c */ /* 0x040fe40000f84270 */
[----:B------:R-:W-:Y:S02]  /*5cf0*/  F2FP.F16.F32.PACK_AB R66, RZ, R66 ;  /* 0x00000042ff42723e */ /* 0x000fe400000000ff */
[----:B------:R-:W-:Y:S02]  /*5d00*/  ISETP.GT.AND P5, PT, R3, RZ, P0 ;  /* 0x000000ff0300720c */ /* 0x000fe400007a4270 */
[----:B------:R-:W-:Y:S01]  /*5d10*/  F2FP.F16.F32.PACK_AB R67, RZ, R67 ;  /* 0x00000043ff43723e */ /* 0x000fe200000000ff */
[----:B------:R-:W-:Y:S01]  /*5d20*/  @P2 STG.E.U16 desc[UR38][R8.64+0xa0], R66 ;  /* 0x0000a04208002986 */ /* 0x000fe2000c101526 */
[----:B------:R-:W-:-:S02]  /*5d30*/  F2FP.F16.F32.PACK_AB R68, RZ, R68 ;  /* 0x00000044ff44723e */ /* 0x000fc400000000ff */
[C---:B------:R-:W-:Y:S01]  /*5d40*/  ISETP.GT.AND P2, PT, R3.reuse, 0x8, P1 ;  /* 0x000000080300780c */ /* 0x040fe20000f44270 */
[----:B------:R-:W-:Y:S01]  /*5d50*/  @P3 STG.E.U16 desc[UR38][R8.64+0xa2], R67 ;  /* 0x0000a24308003986 */ /* 0x000fe2000c101526 */
[C---:B------:R-:W-:Y:S02]  /*5d60*/  ISETP.GT.AND P1, PT, R4.reuse, 0x60, PT ;  /* 0x000000600400780c */ /* 0x040fe40003f24270 */
[----:B------:R-:W-:Y:S01]  /*5d70*/  F2FP.F16.F32.PACK_AB R69, RZ, R69 ;  /* 0x00000045ff45723e */ /* 0x000fe200000000ff */
[----:B------:R-:W-:Y:S01]  /*5d80*/  @P4 STG.E.U16 desc[UR38][R6.64+0xb0], R68 ;  /* 0x0000b04406004986 */ /* 0x000fe2000c101526 */
[C---:B------:R-:W-:Y:S02]  /*5d90*/  ISETP.GT.AND P3, PT, R3.reuse, 0x8, P0 ;  /* 0x000000080300780c */ /* 0x040fe40000764270 */
[----:B------:R-:W-:Y:S01]  /*5da0*/  ISETP.GT.AND P0, PT, R4, 0x61, PT ;  /* 0x000000610400780c */ /* 0x000fe20003f04270 */
[----:B------:R-:W-:Y:S01]  /*5db0*/  @P5 STG.E.U16 desc[UR38][R6.64+0xb2], R69 ;  /* 0x0000b24506005986 */ /* 0x000fe2000c101526 */
[----:B------:R-:W-:-:S02]  /*5dc0*/  ISETP.GT.AND P4, PT, R3, RZ, P1 ;  /* 0x000000ff0300720c */ /* 0x000fc40000f84270 */
[C---:B------:R-:W-:Y:S02]  /*5dd0*/  ISETP.GT.AND P5, PT, R3.reuse, RZ, P0 ;  /* 0x000000ff0300720c */ /* 0x040fe400007a4270 */
[----:B------:R-:W-:Y:S02]  /*5de0*/  F2FP.F16.F32.PACK_AB R70, RZ, R70 ;  /* 0x00000046ff46723e */ /* 0x000fe400000000ff */
[----:B------:R-:W-:Y:S02]  /*5df0*/  F2FP.F16.F32.PACK_AB R71, RZ, R71 ;  /* 0x00000047ff47723e */ /* 0x000fe400000000ff */
[----:B------:R-:W-:Y:S01]  /*5e00*/  F2FP.F16.F32.PACK_AB R72, RZ, R72 ;  /* 0x00000048ff48723e */ /* 0x000fe200000000ff */
[----:B------:R-:W-:Y:S01]  /*5e10*/  @P2 STG.E.U16 desc[UR38][R8.64+0xb0], R70 ;  /* 0x0000b04608002986 */ /* 0x000fe2000c101526 */
[----:B------:R-:W-:Y:S02]  /*5e20*/  F2FP.F16.F32.PACK_AB R73, RZ, R73 ;  /* 0x00000049ff49723e */ /* 0x000fe400000000ff */
[C---:B------:R-:W-:Y:S01]  /*5e30*/  ISETP.GT.AND P1, PT, R3.reuse, 0x8, P1 ;  /* 0x000000080300780c */ /* 0x040fe20000f24270 */
[----:B------:R-:W-:Y:S01]  /*5e40*/  @P3 STG.E.U16 desc[UR38][R8.64+0xb2], R71 ;  /* 0x0000b24708003986 */ /* 0x000fe2000c101526 */
[----:B------:R-:W-:-:S02]  /*5e50*/  ISETP.GT.AND P2, PT, R3, 0x8, P0 ;  /* 0x000000080300780c */ /* 0x000fc40000744270 */
[C---:B------:R-:W-:Y:S01]  /*5e60*/  ISETP.GT.AND P0, PT, R4.reuse, 0x69, PT ;  /* 0x000000690400780c */ /* 0x040fe20003f04270 */
[----:B------:R-:W-:Y:S01]  /*5e70*/  @P4 STG.E.U16 desc[UR38][R6.64+0xc0], R72 ;  /* 0x0000c04806004986 */ /* 0x000fe2000c101526 */
[----:B------:R-:W-:Y:S02]  /*5e80*/  ISETP.GT.AND P4, PT, R4, 0x68, PT ;  /* 0x000000680400780c */ /* 0x000fe40003f84270 */
[----:B------:R-:W-:Y:S01]  /*5e90*/  F2FP.F16.F32.PACK_AB R74, RZ, R74 ;  /* 0x0000004aff4a723e */ /* 0x000fe200000000ff */
[----:B------:R-:W-:Y:S01]  /*5ea0*/  @P5 STG.E.U16 desc[UR38][R6.64+0xc2], R73 ;  /* 0x0000c24906005986 */ /* 0x000fe2000c101526 */
[C---:B------:R-:W-:Y:S02]  /*5eb0*/  ISETP.GT.AND P5, PT, R3.reuse, RZ, P4 ;  /* 0x000000ff0300720c */ /* 0x040fe400027a4270 */
[----:B------:R-:W-:Y:S01]  /*5ec0*/  ISETP.GT.AND P3, PT, R3, RZ, P0 ;  /* 0x000000ff0300720c */ /* 0x000fe20000764270 */
[----:B------:R-:W-:Y:S01]  /*5ed0*/  @P1 STG.E.U16 desc[UR38][R8.64+0xc0], R74 ;  /* 0x0000c04a08001986 */ /* 0x000fe2000c101526 */
[----:B------:R-:W-:-:S02]  /*5ee0*/  F2FP.F16.F32.PACK_AB R75, RZ, R75 ;  /* 0x0000004bff4b723e */ /* 0x000fc400000000ff */
[----:B------:R-:W-:Y:S02]  /*5ef0*/  F2FP.F16.F32.PACK_AB R76, RZ, R76 ;  /* 0x0000004cff4c723e */ /* 0x000fe400000000ff */
[C---:B------:R-:W-:Y:S01]  /*5f00*/  ISETP.GT.AND P4, PT, R3.reuse, 0x8, P4 ;  /* 0x000000080300780c */ /* 0x040fe20002784270 */
[----:B------:R-:W-:Y:S01]  /*5f10*/  @P2 STG.E.U16 desc[UR38][R8.64+0xc2], R75 ;  /* 0x0000c24b08002986 */ /* 0x000fe2000c101526 */
[----:B------:R-:W-:Y:S02]  /*5f20*/  F2FP.F16.F32.PACK_AB R77, RZ, R77 ;  /* 0x0000004dff4d723e */ /* 0x000fe400000000ff */
[C---:B------:R-:W-:Y:S01]  /*5f30*/  ISETP.GT.AND P2, PT, R4.reuse, 0x71, PT ;  /* 0x000000710400780c */ /* 0x040fe20003f44270 */
[----:B------:R-:W-:Y:S01]  /*5f40*/  @P5 STG.E.U16 desc[UR38][R6.64+0xd0], R76 ;  /* 0x0000d04c06005986 */ /* 0x000fe2000c101526 */
[----:B------:R-:W-:Y:S02]  /*5f50*/  ISETP.GT.AND P5, PT, R3, 0x8, P0 ;  /* 0x000000080300780c */ /* 0x000fe400007a4270 */
[C---:B------:R-:W-:Y:S01]  /*5f60*/  ISETP.GT.AND P1, PT, R4.reuse, 0x78, PT ;  /* 0x000000780400780c */ /* 0x040fe20003f24270 */
[----:B------:R-:W-:Y:S01]  /*5f70*/  @P3 STG.E.U16 desc[UR38][R6.64+0xd2], R77 ;  /* 0x0000d24d06003986 */ /* 0x000fe2000c101526 */
[----:B------:R-:W-:-:S02]  /*5f80*/  ISETP.GT.AND P3, PT, R4, 0x70, PT ;  /* 0x000000700400780c */ /* 0x000fc40003f64270 */
[----:B------:R-:W-:Y:S01]  /*5f90*/  ISETP.GT.AND P0, PT, R4, 0x79, PT ;  /* 0x000000790400780c */ /* 0x000fe20003f04270 */
[----:B------:R-:W-:Y:S01]  /*5fa0*/  @P4 IMAD.MOV.U32 R4, RZ, RZ, R8 ;  /* 0x000000ffff044224 */ /* 0x000fe200078e0008 */
[----:B------:R-:W-:Y:S01]  /*5fb0*/  F2FP.F16.F32.PACK_AB R78, RZ, R78 ;  /* 0x0000004eff4e723e */ /* 0x000fe200000000ff */
[----:B------:R-:W-:Y:S01]  /*5fc0*/  @P4 IMAD.MOV.U32 R5, RZ, RZ, R9 ;  /* 0x000000ffff054224 */ /* 0x000fe200078e0009 */
[----:B------:R-:W-:Y:S02]  /*5fd0*/  F2FP.F16.F32.PACK_AB R79, RZ, R79 ;  /* 0x0000004fff4f723e */ /* 0x000fe400000000ff */
[----:B------:R-:W-:Y:S02]  /*5fe0*/  F2FP.F16.F32.PACK_AB R80, RZ, R80 ;  /* 0x00000050ff50723e */ /* 0x000fe400000000ff */
[----:B------:R0:W-:Y:S01]  /*5ff0*/  @P4 STG.E.U16 desc[UR38][R4.64+0xd0], R78 ;  /* 0x0000d04e04004986 */ /* 0x0001e2000c101526 */
[----:B------:R-:W-:Y:S02]  /*6000*/  ISETP.GT.AND P4, PT, R3, RZ, P2 ;  /* 0x000000ff0300720c */ /* 0x000fe40001784270 */
[----:B------:R-:W-:-:S02]  /*6010*/  F2FP.F16.F32.PACK_AB R81, RZ, R81 ;  /* 0x00000051ff51723e */ /* 0x000fc400000000ff */
[----:B------:R-:W-:Y:S02]  /*6020*/  ISETP.GT.AND P2, PT, R3, 0x8, P2 ;  /* 0x000000080300780c */ /* 0x000fe40001744270 */
[----:B------:R-:W-:Y:S02]  /*6030*/  F2FP.F16.F32.PACK_AB R82, RZ, R82 ;  /* 0x00000052ff52723e */ /* 0x000fe400000000ff */
[----:B------:R-:W-:Y:S02]  /*6040*/  F2FP.F16.F32.PACK_AB R83, RZ, R83 ;  /* 0x00000053ff53723e */ /* 0x000fe400000000ff */
[----:B------:R-:W-:Y:S01]  /*6050*/  F2FP.F16.F32.PACK_AB R84, RZ, R84 ;  /* 0x00000054ff54723e */ /* 0x000fe200000000ff */
[----:B0-----:R-:W-:Y:S01]  /*6060*/  @P5 IMAD.MOV.U32 R4, RZ, RZ, R8 ;  /* 0x000000ffff045224 */ /* 0x001fe200078e0008 */
[----:B------:R-:W-:Y:S01]  /*6070*/  F2FP.F16.F32.PACK_AB R85, RZ, R85 ;  /* 0x00000055ff55723e */ /* 0x000fe200000000ff */
[----:B------:R-:W-:Y:S01]  /*6080*/  @P5 IMAD.MOV.U32 R5, RZ, RZ, R9 ;  /* 0x000000ffff055224 */ /* 0x000fe200078e0009 */
[----:B------:R-:W-:-:S02]  /*6090*/  F2FP.F16.F32.PACK_AB R86, RZ, R86 ;  /* 0x00000056ff56723e */ /* 0x000fc400000000ff */
[----:B------:R-:W-:Y:S02]  /*60a0*/  F2FP.F16.F32.PACK_AB R87, RZ, R87 ;  /* 0x00000057ff57723e */ /* 0x000fe400000000ff */
[----:B------:R0:W-:Y:S01]  /*60b0*/  @P5 STG.E.U16 desc[UR38][R4.64+0xd2], R79 ;  /* 0x0000d24f04005986 */ /* 0x0001e2000c101526 */
[C---:B------:R-:W-:Y:S02]  /*60c0*/  ISETP.GT.AND P5, PT, R3.reuse, RZ, P3 ;  /* 0x000000ff0300720c */ /* 0x040fe40001fa4270 */
[----:B------:R-:W-:-:S11]  /*60d0*/  ISETP.GT.AND P3, PT, R3, 0x8, P3 ;  /* 0x000000080300780c */ /* 0x000fd60001f64270 */
[----:B0-----:R-:W-:Y:S02]  /*60e0*/  @P5 IMAD.MOV.U32 R4, RZ, RZ, R6 ;  /* 0x000000ffff045224 */ /* 0x001fe400078e0006 */
[----:B------:R-:W-:-:S05]  /*60f0*/  @P5 IMAD.MOV.U32 R5, RZ, RZ, R7 ;  /* 0x000000ffff055224 */ /* 0x000fca00078e0007 */
[----:B------:R0:W-:Y:S01]  /*6100*/  @P5 STG.E.U16 desc[UR38][R4.64+0xe0], R80 ;  /* 0x0000e05004005986 */ /* 0x0001e2000c101526 */
[C---:B------:R-:W-:Y:S02]  /*6110*/  ISETP.GT.AND P5, PT, R3.reuse, RZ, P0 ;  /* 0x000000ff0300720c */ /* 0x040fe400007a4270 */
[----:B------:R-:W-:Y:S01]  /*6120*/  ISETP.GT.AND P0, PT, R3, 0x8, P0 ;  /* 0x000000080300780c */ /* 0x000fe20000704270 */
[----:B0-----:R-:W-:Y:S02]  /*6130*/  @P4 IMAD.MOV.U32 R4, RZ, RZ, R6 ;  /* 0x000000ffff044224 */ /* 0x001fe400078e0006 */
[----:B------:R-:W-:-:S05]  /*6140*/  @P4 IMAD.MOV.U32 R5, RZ, RZ, R7 ;  /* 0x000000ffff054224 */ /* 0x000fca00078e0007 */
[----:B------:R0:W-:Y:S01]  /*6150*/  @P4 STG.E.U16 desc[UR38][R4.64+0xe2], R81 ;  /* 0x0000e25104004986 */ /* 0x0001e2000c101526 */
[C---:B------:R-:W-:Y:S02]  /*6160*/  ISETP.GT.AND P4, PT, R3.reuse, RZ, P1 ;  /* 0x000000ff0300720c */ /* 0x040fe40000f84270 */
[----:B------:R-:W-:Y:S01]  /*6170*/  ISETP.GT.AND P1, PT, R3, 0x8, P1 ;  /* 0x000000080300780c */ /* 0x000fe20000f24270 */
[----:B0-----:R-:W-:Y:S02]  /*6180*/  @P3 IMAD.MOV.U32 R4, RZ, RZ, R8 ;  /* 0x000000ffff043224 */ /* 0x001fe400078e0008 */
[----:B------:R-:W-:-:S05]  /*6190*/  @P3 IMAD.MOV.U32 R5, RZ, RZ, R9 ;  /* 0x000000ffff053224 */ /* 0x000fca00078e0009 */
[----:B------:R0:W-:Y:S02]  /*61a0*/  @P3 STG.E.U16 desc[UR38][R4.64+0xe0], R82 ;  /* 0x0000e05204003986 */ /* 0x0001e4000c101526 */
[----:B0-----:R-:W-:Y:S02]  /*61b0*/  @P2 IMAD.MOV.U32 R4, RZ, RZ, R8 ;  /* 0x000000ffff042224 */ /* 0x001fe400078e0008 */
[----:B------:R-:W-:-:S05]  /*61c0*/  @P2 IMAD.MOV.U32 R5, RZ, RZ, R9 ;  /* 0x000000ffff052224 */ /* 0x000fca00078e0009 */
[----:B------:R0:W-:Y:S02]  /*61d0*/  @P2 STG.E.U16 desc[UR38][R4.64+0xe2], R83 ;  /* 0x0000e25304002986 */ /* 0x0001e4000c101526 */
[----:B0-----:R-:W-:Y:S02]  /*61e0*/  @P4 IMAD.MOV.U32 R4, RZ, RZ, R6 ;  /* 0x000000ffff044224 */ /* 0x001fe400078e0006 */
[----:B------:R-:W-:-:S05]  /*61f0*/  @P4 IMAD.MOV.U32 R5, RZ, RZ, R7 ;  /* 0x000000ffff054224 */ /* 0x000fca00078e0007 */
[----:B------:R0:W-:Y:S04]  /*6200*/  @P4 STG.E.U16 desc[UR38][R4.64+0xf0], R84 ;  /* 0x0000f05404004986 */ /* 0x0001e8000c101526 */
[----:B------:R1:W-:Y:S01]  /*6210*/  @P5 STG.E.U16 desc[UR38][R6.64+0xf2], R85 ;  /* 0x0000f25506005986 */ /* 0x0003e2000c101526 */
[----:B0-----:R-:W-:Y:S02]  /*6220*/  @P1 IMAD.MOV.U32 R4, RZ, RZ, R8 ;  /* 0x000000ffff041224 */ /* 0x001fe400078e0008 */
[----:B------:R-:W-:-:S05]  /*6230*/  @P1 IMAD.MOV.U32 R5, RZ, RZ, R9 ;  /* 0x000000ffff051224 */ /* 0x000fca00078e0009 */
[----:B------:R1:W-:Y:S04]  /*6240*/  @P1 STG.E.U16 desc[UR38][R4.64+0xf0], R86 ;  /* 0x0000f05604001986 */ /* 0x0003e8000c101526 */
[----:B------:R1:W-:Y:S02]  /*6250*/  @P0 STG.E.U16 desc[UR38][R8.64+0xf2], R87 ;  /* 0x0000f25708000986 */ /* 0x0003e4000c101526 */
.L_x_158:
[----:B------:R-:W-:Y:S05]  /*6260*/  BSYNC B0 ;  /* 0x0000000000007941 */ /* 0x000fea0003800000 */
.L_x_32:
[----:B------:R-:W-:Y:S01]  /*6270*/  IADD3 R16, P0, R16, UR36, RZ ;  /* 0x0000002410107c10 */ /* 0x000fe2000ff1e0ff */
[----:B------:R-:W-:Y:S01]  /*6280*/  ULDC.64 UR4, c[0x0][0x650] ;  /* 0x0001940000047ab9 */ /* 0x000fe20000000a00 */
[----:B------:R-:W-:Y:S01]  /*6290*/  PRMT R3, RZ, 0x7610, R3 ;  /* 0x00007610ff037816 */ /* 0x000fe20000000003 */
[----:B------:R-:W-:Y:S01]  /*62a0*/  IMAD.MOV.U32 R100, RZ, RZ, -0x1 ;  /* 0xffffffffff647424 */ /* 0x000fe200078e00ff */
[----:B------:R-:W-:Y:S01]  /*62b0*/  IADD3.X R17, R17, UR42, RZ, P0, !PT ;  /* 0x0000002a11117c10 */ /* 0x000fe200087fe4ff */
[----:B------:R-:W-:Y:S01]  /*62c0*/  IMAD.MOV.U32 R101, RZ, RZ, -0x1 ;  /* 0xffffffffff657424 */ /* 0x000fe200078e00ff */
[----:B------:R-:W-:-:S04]  /*62d0*/  ISETP.GE.U32.AND P0, PT, R16, UR4, PT ;  /* 0x0000000410007c0c */ /* 0x000fc8000bf06070 */
[----:B------:R-:W-:-:S13]  /*62e0*/  ISETP.GE.U32.AND.EX P0, PT, R17, UR5, PT, P0 ;  /* 0x0000000511007c0c */ /* 0x000fda000bf06100 */
[----:B------:R-:W-:Y:S05]  /*62f0*/  @P0 BRA `(.L_x_159) ;  /* 0x00000004004c0947 */ /* 0x000fea0003800000 */
[----:B------:R-:W0:Y:S01]  /*6300*/  LDC.64 R10, c[0x0][0x628] ;  /* 0x00018a00ff0a7b82 */ /* 0x000e220000000a00 */
[----:B---3--:R-:W3:Y:S01]  /*6310*/  S2R R12, SR_CTAID.X ;  /* 0x00000000000c7919 */ /* 0x008ee20000002500 */
[----:B-12-4-:R-:W-:Y:S02]  /*6320*/  IMAD.MOV.U32 R8, RZ, RZ, R16 ;  /* 0x000000ffff087224 */ /* 0x016fe400078e0010 */
[----:B------:R-:W-:Y:S01]  /*6330*/  IMAD.MOV.U32 R9, RZ, RZ, R17 ;  /* 0x000000ffff097224 */ /* 0x000fe200078e0011 */
[----:B------:R-:W1:Y:S03]  /*6340*/  S2R R20, SR_CTAID.Y ;  /* 0x0000000000147919 */ /* 0x000e660000002600 */
[----:B------:R-:W2:Y:S08]  /*6350*/  LDC R0, c[0x0][0x630] ;  /* 0x00018c00ff007b82 */ /* 0x000eb00000000800 */
[----:B------:R-:W4:Y:S01]  /*6360*/  LDC.64 R14, c[0x0][0x620] ;  /* 0x00018800ff0e7b82 */ /* 0x000f220000000a00 */
[----:B0-----:R-:W-:-:S04]  /*6370*/  ISETP.NE.U32.AND P0, PT, R10, RZ, PT ;  /* 0x000000ff0a00720c */ /* 0x001fc80003f05070 */
[----:B------:R-:W-:-:S13]  /*6380*/  ISETP.NE.AND.EX P0, PT, R11, RZ, PT, P0 ;  /* 0x000000ff0b00720c */ /* 0x000fda0003f05300 */
[----:B-1234-:R-:W-:Y:S05]  /*6390*/  @!P0 BRA `(.L_x_160) ;  /* 0x0000000000288947 */ /* 0x01efea0003800000 */
        /* <DEDUP_REMOVED lines=10> */
.L_x_160:
[-CC-:B------:R-:W-:Y:S01]  /*6440*/  SHF.R.U64 R101, R8, R0.reuse, R9.reuse ;  /* 0x0000000008657219 */ /* 0x180fe20000001209 */
[----:B------:R-:W0:Y:S01]  /*6450*/  LDC.64 R26, c[0x0][0x640] ;  /* 0x00019000ff1a7b82 */ /* 0x000e220000000a00 */
[----:B------:R-:W-:Y:S01]  /*6460*/  SHF.R.U32.HI R0, RZ, R0, R9 ;  /* 0x00000000ff007219 */ /* 0x000fe20000011609 */
[----:B------:R-:W-:Y:S01]  /*6470*/  ULDC UR4, c[0x0][0x150] ;  /* 0x0000540000047ab9 */ /* 0x000fe20000000800 */
[----:B------:R-:W-:Y:S02]  /*6480*/  IADD3 R3, P0, RZ, -R101, RZ ;  /* 0x80000065ff037210 */ /* 0x000fe40007f1e0ff */
[----:B------:R-:W-:-:S03]  /*6490*/  I2FP.F32.U32 R7, R12 ;  /* 0x0000000c00077245 */ /* 0x000fc60000201000 */
[----:B------:R-:W1:Y:S01]  /*64a0*/  LDC R6, c[0x0][0x618] ;  /* 0x00018600ff067b82 */ /* 0x000e620000000800 */
[----:B------:R-:W-:Y:S02]  /*64b0*/  IMAD.X R5, RZ, RZ, ~R0, P0 ;  /* 0x000000ffff057224 */ /* 0x000fe400000e0e00 */
[----:B------:R-:W-:Y:S01]  /*64c0*/  FMUL R7, R7, UR4 ;  /* 0x0000000407077c20 */ /* 0x000fe20008400000 */
[----:B------:R-:W-:Y:S01]  /*64d0*/  ULDC UR4, c[0x0][0x154] ;  /* 0x0000550000047ab9 */ /* 0x000fe20000000800 */
[-C--:B------:R-:W-:Y:S02]  /*64e0*/  IMAD R0, R5, R14.reuse, RZ ;  /* 0x0000000e05007224 */ /* 0x080fe400078e02ff */
[C---:B------:R-:W-:Y:S01]  /*64f0*/  IMAD.WIDE.U32 R4, R3.reuse, R14, R16 ;  /* 0x0000000e03047225 */ /* 0x040fe200078e0010 */
[----:B------:R-:W2:Y:S01]  /*6500*/  LDC R8, c[0x0][0x608] ;  /* 0x00018200ff087b82 */ /* 0x000ea20000000800 */
[----:B------:R-:W3:Y:S02]  /*6510*/  F2I.U32.TRUNC.NTZ R7, R7 ;  /* 0x0000000700077305 */ /* 0x000ee4000020f000 */
[----:B------:R-:W-:Y:S01]  /*6520*/  IMAD R3, R3, R15, R0 ;  /* 0x0000000f03037224 */ /* 0x000fe200078e0200 */
[----:B------:R-:W-:-:S03]  /*6530*/  I2FP.F32.U32 R0, R20 ;  /* 0x0000001400007245 */ /* 0x000fc60000201000 */
[----:B------:R-:W-:Y:S01]  /*6540*/  IMAD.IADD R3, R5, 0x1, R3 ;  /* 0x0000000105037824 */ /* 0x000fe200078e0203 */
[----:B------:R-:W4:Y:S01]  /*6550*/  LDC R11, c[0x0][0x658] ;  /* 0x00019600ff0b7b82 */ /* 0x000f220000000800 */
[----:B0-----:R-:W-:-:S04]  /*6560*/  ISETP.NE.U32.AND P0, PT, R26, RZ, PT ;  /* 0x000000ff1a00720c */ /* 0x001fc80003f05070 */
[----:B------:R-:W-:-:S03]  /*6570*/  ISETP.NE.AND.EX P0, PT, R27, RZ, PT, P0 ;  /* 0x000000ff1b00720c */ /* 0x000fc60003f05300 */
[----:B------:R-:W0:Y:S01]  /*6580*/  LDC R9, c[0x0][0x144] ;  /* 0x00005100ff097b82 */ /* 0x000e220000000800 */
[-C--:B-1----:R-:W-:Y:S01]  /*6590*/  SHF.R.U64 R10, R4, R6.reuse, R3 ;  /* 0x00000006040a7219 */ /* 0x082fe20000001203 */
[----:B---3--:R-:W-:Y:S01]  /*65a0*/  IMAD.MOV R7, RZ, RZ, -R7 ;  /* 0x000000ffff077224 */ /* 0x008fe200078e0a07 */
[----:B------:R-:W-:Y:S01]  /*65b0*/  SHF.R.U32.HI R3, RZ, R6, R3 ;  /* 0x00000006ff037219 */ /* 0x000fe20000011603 */
[----:B------:R-:W-:-:S04]  /*65c0*/  FMUL R6, R0, UR4 ;  /* 0x0000000400067c20 */ /* 0x000fc80008400000 */
[----:B------:R-:W1:Y:S01]  /*65d0*/  LDC R21, c[0x0][0x148] ;  /* 0x00005200ff157b82 */ /* 0x000e620000000800 */
[----:B------:R3:W0:Y:S01]  /*65e0*/  F2I.U32.TRUNC.NTZ R14, R6 ;  /* 0x00000006000e7305 */ /* 0x000622000020f000 */
[-CC-:B--2---:R-:W-:Y:S02]  /*65f0*/  SHF.R.U64 R13, R10, R8.reuse, R3.reuse ;  /* 0x000000080a0d7219 */ /* 0x184fe40000001203 */
[----:B------:R-:W-:-:S04]  /*6600*/  SHF.R.U32.HI R0, RZ, R8, R3 ;  /* 0x00000008ff007219 */ /* 0x000fc80000011603 */
[----:B-----5:R-:W2:Y:S01]  /*6610*/  LDC R24, c[0x0][0x648] ;  /* 0x00019200ff187b82 */ /* 0x020ea20000000800 */
[-CC-:B----4-:R-:W-:Y:S02]  /*6620*/  SHF.R.U64 R15, R13, R11.reuse, R0.reuse ;  /* 0x0000000b0d0f7219 */ /* 0x190fe40000001200 */
[----:B------:R-:W-:-:S03]  /*6630*/  SHF.R.U32.HI R5, RZ, R11, R0 ;  /* 0x0000000bff057219 */ /* 0x000fc60000011600 */
[----:B------:R-:W-:Y:S02]  /*6640*/  IMAD.MOV.U32 R4, RZ, RZ, R15 ;  /* 0x000000ffff047224 */ /* 0x000fe400078e000f */
[----:B------:R-:W4:Y:S01]  /*6650*/  LDC R28, c[0x0][0x638] ;  /* 0x00018e00ff1c7b82 */ /* 0x000f220000000800 */
[----:B0-----:R-:W-:-:S07]  /*6660*/  IMAD R25, R9, R7, R12 ;  /* 0x0000000709197224 */ /* 0x001fce00078e020c */
[----:B------:R-:W0:Y:S08]  /*6670*/  LDC R29, c[0x0][0x610] ;  /* 0x00018400ff1d7b82 */ /* 0x000e300000000800 */
[----:B------:R-:W0:Y:S01]  /*6680*/  LDC R30, c[0x0][0x600] ;  /* 0x00018000ff1e7b82 */ /* 0x000e220000000800 */
[----:B-123--:R-:W-:Y:S05]  /*6690*/  @!P0 BRA `(.L_x_161) ;  /* 0x0000000000288947 */ /* 0x00efea0003800000 */
[----:B------:R-:W1:Y:S02]  /*66a0*/  LDC R0, c[0x0][0x64c] ;  /* 0x00019300ff007b82 */ /* 0x000e640000000800 */
[----:B-1----:R-:W-:-:S05]  /*66b0*/  IADD3 R3, P0, R15, R0, RZ ;  /* 0x000000000f037210 */ /* 0x002fca0007f1e0ff */
        /* <DEDUP_REMOVED lines=8> */
.L_x_161:
[----:B------:R-:W-:Y:S01]  /*6740*/  ISETP.NE.AND P0, PT, R2, 0x1, PT ;  /* 0x000000010200780c */ /* 0x000fe20003f05270 */
[----:B------:R-:W-:Y:S01]  /*6750*/  IMAD.MOV R14, RZ, RZ, -R14 ;  /* 0x000000ffff0e7224 */ /* 0x000fe200078e0a0e */
[----:B------:R-:W-:Y:S02]  /*6760*/  SHF.R.U64 R3, R4, R24, R5 ;  /* 0x0000001804037219 */ /* 0x000fe40000001205 */
[----:B------:R-:W-:Y:S02]  /*6770*/  LOP3.LUT R0, R13, R98, RZ, 0xc0, !PT ;  /* 0x000000620d007212 */ /* 0x000fe400078ec0ff */
[----:B------:R-:W-:Y:S01]  /*6780*/  LOP3.LUT R10, R10, R97, RZ, 0xc0, !PT ;  /* 0x000000610a0a7212 */ /* 0x000fe200078ec0ff */
[----:B------:R-:W-:Y:S02]  /*6790*/  IMAD.MOV R4, RZ, RZ, -R3 ;  /* 0x000000ffff047224 */ /* 0x000fe400078e0a03 */
[----:B------:R-:W-:Y:S02]  /*67a0*/  IMAD R0, R93, R3, R0 ;  /* 0x000000035d007224 */ /* 0x000fe400078e0200 */
[----:B----4-:R-:W-:-:S02]  /*67b0*/  IMAD R3, R4, R28, R15 ;  /* 0x0000001c04037224 */ /* 0x010fc400078e020f */
[----:B------:R-:W-:Y:S02]  /*67c0*/  @P0 IMAD R25, R21, R14, R20 ;  /* 0x0000000e15190224 */ /* 0x000fe400078e0214 */
[----:B0-----:R-:W-:Y:S02]  /*67d0*/  IMAD R5, R3, R30, R10 ;  /* 0x0000001e03057224 */ /* 0x001fe400078e020a */
[----:B------:R-:W-:Y:S02]  /*67e0*/  IMAD R0, R0, R29, R25 ;  /* 0x0000001d00007224 */ /* 0x000fe400078e0219 */
[----:B------:R-:W-:-:S03]  /*67f0*/  IMAD.MOV.U32 R4, RZ, RZ, 0x1 ;  /* 0x00000001ff047424 */ /* 0x000fc600078e00ff */
[----:B------:R-:W-:Y:S02]  /*6800*/  SEL R100, R5, R0, !P0 ;  /* 0x0000000005647207 */ /* 0x000fe40004000000 */
[----:B------:R-:W-:Y:S02]  /*6810*/  PRMT R3, R4, 0x7610, R3 ;  /* 0x0000761004037816 */ /* 0x000fe40000000003 */
[----:B------:R-:W-:-:S07]  /*6820*/  SEL R0, R0, R5, !P0 ;  /* 0x0000000500007207 */ /* 0x000fce0004000000 */
.L_x_159:
[----:B------:R-:W-:Y:S01]  /*6830*/  LOP3.LUT P0, RZ, R3, 0xff, RZ, 0xc0, !PT ;  /* 0x000000ff03ff7812 */ /* 0x000fe2000780c0ff */
[----:B------:R-:W-:Y:S01]  /*6840*/  UIMAD.WIDE.U32 UR4, UR41, -0x55555555, URZ ;  /* 0xaaaaaaab290478a5 */ /* 0x000fe2000f8e003f */
[----:B------:R-:W-:-:S03]  /*6850*/  IMAD.MOV.U32 R103, RZ, RZ, R0 ;  /* 0x000000ffff677224 */ /* 0x000fc600078e0000 */
[----:B------:R-:W-:-:S04]  /*6860*/  USHF.R.U32.HI UR4, URZ, 0x2, UR5 ;  /* 0x000000023f047899 */ /* 0x000fc80008011605 */
[----:B------:R-:W-:-:S04]  /*6870*/  UIMAD UR41, UR4, -0x6, UR41 ;  /* 0xfffffffa042978a4 */ /* 0x000fc8000f8e0229 */
[----:B------:R-:W-:Y:S08]  /*6880*/  @P0 BRA `(.L_x_162) ;  /* 0xffffffac000c0947 */ /* 0x000ff0000383ffff */
[----:B------:R-:W-:Y:S05]  /*6890*/  EXIT ;  /* 0x000000000000794d */ /* 0x000fea0003800000 */
.L_x_7:
        /* <DEDUP_REMOVED lines=26> */
.L_x_164:
[----:B------:R-:W0:Y:S01]  /*6a40*/  LDC.64 R28, c[0x0][0x640] ;  /* 0x00019000ff1c7b82 */ /* 0x000e220000000a00 */
[-CC-:B------:R-:W-:Y:S01]  /*6a50*/  SHF.R.U64 R21, R14, R8.reuse, R15.reuse ;  /* 0x000000080e157219 */ /* 0x180fe2000000120f */
[----:B------:R-:W-:Y:S01]  /*6a60*/  IMAD.MOV.U32 R31, RZ, RZ, 0x1 ;  /* 0x00000001ff1f7424 */ /* 0x000fe200078e00ff */
[----:B------:R-:W-:Y:S02]  /*6a70*/  SHF.R.U32.HI R7, RZ, R8, R15 ;  /* 0x00000008ff077219 */ /* 0x000fe4000001160f */
[----:B------:R-:W-:-:S03]  /*6a80*/  IADD3 R13, P0, RZ, -R21, RZ ;  /* 0x80000015ff0d7210 */ /* 0x000fc60007f1e0ff */
[----:B------:R-:W1:Y:S02]  /*6a90*/  LDC R12, c[0x0][0x618] ;  /* 0x00018600ff0c7b82 */ /* 0x000e640000000800 */
[----:B------:R-:W-:Y:S02]  /*6aa0*/  IMAD.X R7, RZ, RZ, ~R7, P0 ;  /* 0x000000ffff077224 */ /* 0x000fe400000e0e07 */
[----:B------:R-:W-:-:S04]  /*6ab0*/  IMAD.WIDE.U32 R10, R13, R24, R16 ;  /* 0x000000180d0a7225 */ /* 0x000fc800078e0010 */
[----:B------:R-:W2:Y:S01]  /*6ac0*/  LDC R14, c[0x0][0x608] ;  /* 0x00018200ff0e7b82 */ /* 0x000ea20000000800 */
[----:B------:R-:W-:-:S04]  /*6ad0*/  IMAD R8, R7, R24, RZ ;  /* 0x0000001807087224 */ /* 0x000fc800078e02ff */
[----:B------:R-:W-:-:S03]  /*6ae0*/  IMAD R7, R13, R25, R8 ;  /* 0x000000190d077224 */ /* 0x000fc600078e0208 */
[----:B------:R-:W3:Y:S01]  /*6af0*/  LDC R26, c[0x0][0x658] ;  /* 0x00019600ff1a7b82 */ /* 0x000ee20000000800 */
[----:B------:R-:W-:Y:S01]  /*6b00*/  IMAD.IADD R7, R11, 0x1, R7 ;  /* 0x000000010b077824 */ /* 0x000fe200078e0207 */
[----:B0-----:R-:W-:Y:S01]  /*6b10*/  ISETP.NE.U32.AND P0, PT, R28, RZ, PT ;  /* 0x000000ff1c00720c */ /* 0x001fe20003f05070 */
[----:B------:R-:W-:-:S03]  /*6b20*/  IMAD.MOV.U32 R11, RZ, RZ, -0x1 ;  /* 0xffffffffff0b7424 */ /* 0x000fc600078e00ff */
        /* <DEDUP_REMOVED lines=8> */
[-C--:B---3--:R-:W-:Y:S02]  /*6bb0*/  SHF.L.U32 R10, R11, R26.reuse, RZ ;  /* 0x0000001a0b0a7219 */ /* 0x088fe400000006ff */
[--C-:B------:R-:W-:Y:S02]  /*6bc0*/  SHF.R.U64 R24, R22, R26, R7.reuse ;  /* 0x0000001a16187219 */ /* 0x100fe40000001207 */
[----:B------:R-:W-:Y:S02]  /*6bd0*/  LOP3.LUT R33, RZ, R10, RZ, 0x33, !PT ;  /* 0x0000000aff217212 */ /* 0x000fe400078e33ff */
[----:B------:R-:W-:Y:S01]  /*6be0*/  SHF.R.U32.HI R11, RZ, R26, R7 ;  /* 0x0000001aff0b7219 */ /* 0x000fe20000011607 */
[----:B------:R-:W3:Y:S01]  /*6bf0*/  LDC R30, c[0x0][0x610] ;  /* 0x00018400ff1e7b82 */ /* 0x000ee20000000800 */
[----:B------:R-:W-:Y:S01]  /*6c00*/  IMAD.MOV.U32 R10, RZ, RZ, R24 ;  /* 0x000000ffff0a7224 */ /* 0x000fe200078e0018 */
[----:B------:R-:W-:Y:S06]  /*6c10*/  @!P0 BRA `(.L_x_165) ;  /* 0x0000000000288947 */ /* 0x000fec0003800000 */
        /* <DEDUP_REMOVED lines=10> */
.L_x_165:
[----:B------:R-:W-:Y:S02]  /*6cc0*/  ISETP.NE.AND P0, PT, R2, 0x1, PT ;  /* 0x000000010200780c */ /* 0x000fe40003f05270 */
[----:B-1----:R-:W-:Y:S01]  /*6cd0*/  SHF.R.U64 R8, R10, R8, R11 ;  /* 0x000000080a087219 */ /* 0x002fe2000000120b */
[----:B0-----:R-:W-:Y:S01]  /*6ce0*/  VIADD R11, R25, 0xffffffff ;  /* 0xffffffff190b7836 */ /* 0x001fe20000000000 */
[----:B------:R-:W-:Y:S02]  /*6cf0*/  SHF.L.U32 R31, R31, R26, RZ ;  /* 0x0000001a1f1f7219 */ /* 0x000fe400000006ff */
[----:B------:R-:W-:Y:S01]  /*6d00*/  LOP3.LUT R5, R22, R33, RZ, 0xc0, !PT ;  /* 0x0000002116057212 */ /* 0x000fe200078ec0ff */
[----:B------:R-:W-:-:S04]  /*6d10*/  IMAD.MOV R7, RZ, RZ, -R8 ;  /* 0x000000ffff077224 */ /* 0x000fc800078e0a08 */
[----:B------:R-:W-:Y:S02]  /*6d20*/  IMAD R5, R31, R8, R5 ;  /* 0x000000081f057224 */ /* 0x000fe400078e0205 */
[----:B------:R-:W-:Y:S01]  /*6d30*/  @P0 IMAD R6, R9, R23, R4 ;  /* 0x0000001709060224 */ /* 0x000fe200078e0204 */
[----:B------:R-:W-:Y:S01]  /*6d40*/  LOP3.LUT R9, R20, R11, RZ, 0xc0, !PT ;  /* 0x0000000b14097212 */ /* 0x000fe200078ec0ff */
[----:B--2---:R-:W-:Y:S02]  /*6d50*/  IMAD R4, R7, R27, R24 ;  /* 0x0000001b07047224 */ /* 0x004fe400078e0218 */
[----:B---3--:R-:W-:Y:S02]  /*6d60*/  IMAD R6, R5, R30, R6 ;  /* 0x0000001e05067224 */ /* 0x008fe400078e0206 */
[----:B------:R-:W-:Y:S02]  /*6d70*/  IMAD R5, R4, R25, R9 ;  /* 0x0000001904057224 */ /* 0x000fe400078e0209 */
[----:B------:R-:W-:-:S02]  /*6d80*/  IMAD.MOV.U32 R8, RZ, RZ, 0x1 ;  /* 0x00000001ff087424 */ /* 0x000fc400078e00ff */
[----:B------:R-:W-:Y:S01]  /*6d90*/  IMAD.MOV.U32 R7, RZ, RZ, R21 ;  /* 0x000000ffff077224 */ /* 0x000fe200078e0015 */
[----:B------:R-:W-:Y:S02]  /*6da0*/  SEL R19, R5, R6, !P0 ;  /* 0x0000000605137207 */ /* 0x000fe40004000000 */
[----:B------:R-:W-:-:S07]  /*6db0*/  SEL R12, R6, R5, !P0 ;  /* 0x00000005060c7207 */ /* 0x000fce0004000000 */
.L_x_163:
[----:B------:R-:W-:-:S08]  /*6dc0*/  NOP ;  /* 0x0000000000007918 */ /* 0x000fd00000000000 */
[----:B------:R-:W0:-:S00]  /*6dd0*/  USETMAXREG.DEALLOC.CTAPOOL 0x28 ;  /* 0x00000028000079c8 */ /* 0x000e0000080e0500 */
[----:B0-----:R-:W-:-:S13]  /*6de0*/  ISETP.NE.AND P0, PT, R3, RZ, PT ;  /* 0x000000ff0300720c */ /* 0x001fda0003f05270 */
[----:B------:R-:W-:Y:S05]  /*6df0*/  @P0 EXIT ;  /* 0x000000000000094d */ /* 0x000fea0003800000 */
[----:B------:R-:W-:Y:S01]  /*6e00*/  LOP3.LUT P0, RZ, R8, 0xff, RZ, 0xc0, !PT ;  /* 0x000000ff08ff7812 */ /* 0x000fe2000780c0ff */
[----:B------:R-:W-:Y:S02]  /*6e10*/  IMAD.MOV.U32 R3, RZ, RZ, 0x1 ;  /* 0x00000001ff037424 */ /* 0x000fe400078e00ff */
[----:B------:R-:W-:-:S10]  /*6e20*/  IMAD.MOV.U32 R13, RZ, RZ, RZ ;  /* 0x000000ffff0d7224 */ /* 0x000fd400078e00ff */
[----:B------:R-:W-:Y:S05]  /*6e30*/  @!P0 BRA `(.L_x_166) ;  /* 0x0000000c00648947 */ /* 0x000fea0003800000 */
[----:B------:R-:W0:Y:S01]  /*6e40*/  LDC R3, c[0x0][0x28c] ;  /* 0x0000a300ff037b82 */ /* 0x000e220000000800 */
[----:B------:R-:W-:Y:S01]  /*6e50*/  UMOV UR10, 0x1 ;  /* 0x00000001000a7882 */ /* 0x000fe20000000000 */
[----:B------:R-:W-:Y:S01]  /*6e60*/  ULDC UR5, c[0x0][0x658] ;  /* 0x0001960000057ab9 */ /* 0x000fe20000000800 */
[----:B------:R-:W-:Y:S01]  /*6e70*/  UMOV UR7, 0xffffffff ;  /* 0xffffffff00077882 */ /* 0x000fe20000000000 */
[----:B------:R-:W-:Y:S01]  /*6e80*/  BSSY B0, `(.L_x_166) ;  /* 0x00000d4000007945 */ /* 0x000fe20003800000 */
[----:B------:R-:W-:Y:S01]  /*6e90*/  USHF.L.U32 UR7, UR7, UR5, URZ ;  /* 0x0000000507077299 */ /* 0x000fe2000800063f */
[----:B------:R-:W-:Y:S01]  /*6ea0*/  IMAD.MOV.U32 R11, RZ, RZ, 0x1 ;  /* 0x00000001ff0b7424 */ /* 0x000fe200078e00ff */
[----:B------:R-:W-:Y:S01]  /*6eb0*/  LOP3.LUT R10, R18, 0x2, RZ, 0xfc, !PT ;  /* 0x00000002120a7812 */ /* 0x000fe200078efcff */
[----:B------:R-:W1:Y:S01]  /*6ec0*/  S2UR UR9, SR_CgaCtaId ;  /* 0x00000000000979c3 */ /* 0x000e620000008800 */
[----:B------:R-:W-:Y:S01]  /*6ed0*/  IMAD.MOV.U32 R13, RZ, RZ, RZ ;  /* 0x000000ffff0d7224 */ /* 0x000fe200078e00ff */
[----:B------:R-:W-:Y:S01]  /*6ee0*/  ULDC UR4, c[0x0][0x600] ;  /* 0x0001800000047ab9 */ /* 0x000fe20000000800 */
[----:B------:R-:W-:Y:S01]  /*6ef0*/  UMOV UR14, 0x55 ;  /* 0x00000055000e7882 */ /* 0x000fe20000000000 */
[----:B------:R-:W-:-:S02]  /*6f00*/  UIADD3 UR4, UR4, -0x1, URZ ;  /* 0xffffffff04047890 */ /* 0x000fc4000fffe03f */
[----:B------:R-:W-:Y:S02]  /*6f10*/  USHF.L.U32 UR5, UR10, UR5, URZ ;  /* 0x000000050a057299 */ /* 0x000fe4000800063f */
[----:B------:R-:W-:Y:S01]  /*6f20*/  ULOP3.LUT UR7, URZ, UR7, URZ, 0x33, !UPT ;  /* 0x000000073f077292 */ /* 0x000fe2000f8e333f */
[----:B------:R-:W-:Y:S01]  /*6f30*/  ULDC.64 UR24, c[0x0][0x198] ;  /* 0x0000660000187ab9 */ /* 0x000fe20000000a00 */
[----:B0-----:R-:W-:-:S05]  /*6f40*/  VIADD R3, R3, 0x3f ;  /* 0x0000003f03037836 */ /* 0x001fca0000000000 */
[----:B------:R-:W-:Y:S01]  /*6f50*/  SHF.R.S32.HI R4, RZ, 0x1f, R3 ;  /* 0x0000001fff047819 */ /* 0x000fe20000011403 */
[----:B-1----:R-:W-:-:S03]  /*6f60*/  ULOP3.LUT UR8, UR9, 0x1, URZ, 0xc0, !UPT ;  /* 0x0000000109087892 */ /* 0x002fc6000f8ec03f */
[----:B------:R-:W-:Y:S01]  /*6f70*/  LEA.HI R4, R4, R3, RZ, 0x6 ;  /* 0x0000000304047211 */ /* 0x000fe200078f30ff */
[----:B------:R-:W-:Y:S01]  /*6f80*/  USHF.R.U32.HI UR26, URZ, 0x1, UR9 ;  /* 0x000000013f1a7899 */ /* 0x000fe20008011609 */
[----:B------:R-:W-:Y:S01]  /*6f90*/  IMAD.MOV.U32 R3, RZ, RZ, 0x1 ;  /* 0x00000001ff037424 */ /* 0x000fe200078e00ff */
[----:B------:R-:W-:Y:S01]  /*6fa0*/  USHF.L.U32 UR6, UR9, 0x6, URZ ;  /* 0x0000000609067899 */ /* 0x000fe2000800063f */
[----:B------:R-:W-:Y:S01]  /*6fb0*/  SHF.R.S32.HI R8, RZ, 0x6, R4 ;  /* 0x00000006ff087819 */ /* 0x000fe20000011404 */
[----:B------:R-:W-:Y:S02]  /*6fc0*/  USHF.L.U32 UR27, UR9, 0xc, URZ ;  /* 0x0000000c091b7899 */ /* 0x000fe4000800063f */
[----:B------:R-:W-:Y:S02]  /*6fd0*/  ULOP3.LUT UR9, UR9, 0xfffffffe, URZ, 0xc0, !UPT ;  /* 0xfffffffe09097892 */ /* 0x000fe4000f8ec03f */
[----:B------:R-:W-:Y:S01]  /*6fe0*/  UISETP.GT.U32.AND UP0, UPT, UR8, 0xffff, UPT ;  /* 0x0000ffff0800788c */ /* 0x000fe2000bf04070 */
[----:B------:R-:W-:Y:S01]  /*6ff0*/  VIADD R9, R8, 0x1 ;  /* 0x0000000108097836 */ /* 0x000fe20000000000 */
[----:B------:R-:W-:-:S02]  /*7000*/  USHF.L.U32 UR13, UR10, UR9, URZ ;  /* 0x000000090a0d7299 */ /* 0x000fc4000800063f */
[----:B------:R-:W-:Y:S02]  /*7010*/  ULOP3.LUT UR9, UR9, 0x1, URZ, 0xfc, !UPT ;  /* 0x0000000109097892 */ /* 0x000fe4000f8efc3f */
[----:B------:R-:W-:Y:S02]  /*7020*/  USEL UR8, UR8, 0xffff, !UP0 ;  /* 0x0000ffff08087887 */ /* 0x000fe4000c000000 */
[----:B------:R-:W-:Y:S02]  /*7030*/  USHF.L.U32 UR9, UR10, UR9, URZ ;  /* 0x000000090a097299 */ /* 0x000fe4000800063f */
[----:B------:R-:W-:Y:S02]  /*7040*/  ULOP3.LUT UR8, UR8, 0xffff, URZ, 0xc0, !UPT ;  /* 0x0000ffff08087892 */ /* 0x000fe4000f8ec03f */
[----:B------:R-:W-:Y:S02]  /*7050*/  ULOP3.LUT UR6, UR6, 0x40, URZ, 0xc0, !UPT ;  /* 0x0000004006067892 */ /* 0x000fe4000f8ec03f */
[----:B------:R-:W-:-:S02]  /*7060*/  ULOP3.LUT UR13, UR13, UR9, URZ, 0xfc, !UPT ;  /* 0x000000090d0d7292 */ /* 0x000fc4000f8efc3f */
[----:B------:R-:W-:-:S12]  /*7070*/  USHF.L.U32 UR14, UR14, UR8, URZ ;  /* 0x000000080e0e7299 */ /* 0x000fd8000800063f */
.L_x_177:
[----:B------:R-:W-:-:S03]  /*7080*/  UMOV UR8, 0xffffffff ;  /* 0xffffffff00087882 */ /* 0x000fc60000000000 */
[----:B------:R-:W-:Y:S05]  /*7090*/  BRA.DIV UR8, `(.L_x_167) ;  /* 0x0000000e08fc7947 */ /* 0x000fea000b800000 */
[----:B------:R-:W-:-:S13]  /*70a0*/  ELECT P6, URZ, PT ;  /* 0x00000000003f782f */ /* 0x000fda00038c0000 */
.L_x_190:
[----:B------:R-:W0:Y:S01]  /*70b0*/  LDC R4, c[0x0][0x28c] ;  /* 0x0000a300ff047b82 */ /* 0x000e220000000800 */
[----:B------:R-:W-:Y:S01]  /*70c0*/  BSSY B1, `(.L_x_168) ;  /* 0x000003d000017945 */ /* 0x000fe20003800000 */
[----:B0-----:R-:W-:-:S13]  /*70d0*/  ISETP.LT.OR P6, PT, R4, 0x1, !P6 ;  /* 0x000000010400780c */ /* 0x001fda00077c1670 */
[----:B------:R-:W-:Y:S05]  /*70e0*/  @P6 BRA `(.L_x_169) ;  /* 0x0000000000e86947 */ /* 0x000fea0003800000 */
[----:B------:R-:W-:Y:S01]  /*70f0*/  LEA R12, R12, UR26, 0x2 ;  /* 0x0000001a0c0c7c11 */ /* 0x000fe2000f8e10ff */
[----:B------:R-:W-:Y:S01]  /*7100*/  IMAD.MOV.U32 R20, RZ, RZ, RZ ;  /* 0x000000ffff147224 */ /* 0x000fe200078e00ff */
[----:B------:R-:W-:Y:S01]  /*7110*/  LEA R19, R19, UR6, 0x7 ;  /* 0x0000000613137c11 */ /* 0x000fe2000f8e38ff */
[----:B------:R-:W-:Y:S02]  /*7120*/  IMAD.MOV.U32 R4, RZ, RZ, R9 ;  /* 0x000000ffff047224 */ /* 0x000fe400078e0009 */
[----:B------:R-:W-:Y:S02]  /*7130*/  IMAD.MOV.U32 R5, RZ, RZ, R3 ;  /* 0x000000ffff057224 */ /* 0x000fe400078e0003 */
[----:B------:R-:W-:Y:S02]  /*7140*/  IMAD.MOV.U32 R6, RZ, RZ, R13 ;  /* 0x000000ffff067224 */ /* 0x000fe400078e000d */
[----:B------:R-:W-:-:S07]  /*7150*/  IMAD.SHL.U32 R15, R12, 0x20, RZ ;  /* 0x000000200c0f7824 */ /* 0x000fce00078e00ff */
.L_x_172:
[----:B------:R-:W0:Y:S01]  /*7160*/  S2R R21, SR_CgaCtaId ;  /* 0x0000000000157919 */ /* 0x000e220000008800 */
[----:B------:R-:W-:Y:S02]  /*7170*/  MOV R12, 0x400 ;  /* 0x00000400000c7802 */ /* 0x000fe40000000f00 */
[----:B------:R-:W-:-:S13]  /*7180*/  ISETP.NE.AND P1, PT, R0, RZ, PT ;  /* 0x000000ff0000720c */ /* 0x000fda0003f25270 */
[----:B------:R-:W1:Y:S01]  /*7190*/  @!P1 LDC R14, c[0x0][0x500] ;  /* 0x00014000ff0e9b82 */ /* 0x000e620000000800 */
[----:B0-----:R-:W-:Y:S02]  /*71a0*/  LEA R23, R21, R12, 0x18 ;  /* 0x0000000c15177211 */ /* 0x001fe400078ec0ff */
[----:B------:R-:W-:-:S03]  /*71b0*/  SHF.L.U32 R12, R5, 0x1f, RZ ;  /* 0x0000001f050c7819 */ /* 0x000fc600000006ff */
[----:B------:R-:W-:-:S04]  /*71c0*/  IMAD R21, R6, 0x8, R23 ;  /* 0x0000000806157824 */ /* 0x000fc800078e0217 */
[----:B------:R-:W0:Y:S02]  /*71d0*/  SYNCS.PHASECHK.TRANS64.TRYWAIT P0, [R21+URZ+0x30], R12 ;  /* 0x0000300c150075a7 */ /* 0x000e24000800017f */
[----:B01----:R-:W-:Y:S05]  /*71e0*/  @!P0 BRA `(.L_x_170) ;  /* 0x0000000c00c88947 */ /* 0x003fea0003800000 */
.L_x_191:
[----:B0-----:R-:W-:Y:S01]  /*71f0*/  PRMT R12, R10, 0x9910, RZ ;  /* 0x000099100a0c7816 */ /* 0x001fe200000000ff */
[----:B------:R0:W-:Y:S03]  /*7200*/  @!P1 SYNCS.ARRIVE.TRANS64 RZ, [R21+URZ], R14 ;  /* 0x0000000e15ff99a7 */ /* 0x0001e6000800003f */
[----:B------:R-:W-:-:S13]  /*7210*/  ISETP.NE.AND P0, PT, R12, 0x2, PT ;  /* 0x000000020c00780c */ /* 0x000fda0003f05270 */
[----:B0-----:R-:W-:Y:S05]  /*7220*/  @P0 BRA `(.L_x_171) ;  /* 0x0000000000040947 */ /* 0x001fea0003800000 */
[----:B------:R-:W-:Y:S01]  /*7230*/  BPT.TRAP 0x1 ;  /* 0x000000040000795c */ /* 0x000fe20000300000 */
.L_x_171:
[----:B------:R-:W-:Y:S01]  /*7240*/  R2UR UR8, R6 ;  /* 0x00000000060872ca */ /* 0x000fe200000e0000 */
[----:B------:R-:W-:Y:S01]  /*7250*/  VIADD R4, R4, 0xffffffff ;  /* 0xffffffff04047836 */ /* 0x000fe20000000000 */
[----:B------:R-:W-:Y:S01]  /*7260*/  R2UR UR15, R23 ;  /* 0x00000000170f72ca */ /* 0x000fe200000e0000 */
[----:B------:R-:W-:Y:S01]  /*7270*/  UIADD3 UR16, UP0, UR24, 0xf0, URZ ;  /* 0x000000f018107890 */ /* 0x000fe2000ff1e03f */
[----:B------:R-:W-:Y:S01]  /*7280*/  R2UR UR22, R15 ;  /* 0x000000000f1672ca */ /* 0x000fe200000e0000 */
[----:B------:R-:W-:Y:S01]  /*7290*/  UIADD3 UR30, UP1, UR24, 0x1f0, URZ ;  /* 0x000001f0181e7890 */ /* 0x000fe2000ff3e03f */
[----:B------:R-:W-:Y:S01]  /*72a0*/  R2UR UR9, R21 ;  /* 0x00000000150972ca */ /* 0x000fe200000e0000 */
[----:B------:R-:W-:Y:S01]  /*72b0*/  UIADD3.X UR17, URZ, UR25, URZ, UP0, !UPT ;  /* 0x000000193f117290 */ /* 0x000fe200087fe43f */
[----:B------:R-:W-:Y:S01]  /*72c0*/  R2UR UR10, R20 ;  /* 0x00000000140a72ca */ /* 0x000fe200000e0000 */
[----:B------:R-:W-:Y:S01]  /*72d0*/  VIADD R6, R6, 0x1 ;  /* 0x0000000106067836 */ /* 0x000fe20000000000 */
[----:B------:R-:W-:Y:S01]  /*72e0*/  R2UR UR12, R7 ;  /* 0x00000000070c72ca */ /* 0x000fe200000e0000 */
[----:B------:R-:W-:Y:S01]  /*72f0*/  UPRMT UR28, URZ, 0x5410, UR13 ;  /* 0x000054103f1c7896 */ /* 0x000fe2000800000d */
[----:B------:R-:W-:Y:S01]  /*7300*/  R2UR UR23, R19 ;  /* 0x00000000131772ca */ /* 0x000fe200000e0000 */
[----:B------:R-:W-:Y:S01]  /*7310*/  USHF.L.U32 UR8, UR8, 0xd, URZ ;  /* 0x0000000d08087899 */ /* 0x000fe2000800063f */
[----:B------:R-:W-:Y:S01]  /*7320*/  ISETP.GT.AND P1, PT, R4, 0x1, PT ;  /* 0x000000010400780c */ /* 0x000fe20003f24270 */
[----:B------:R-:W-:Y:S01]  /*7330*/  UIADD3.X UR31, URZ, UR25, URZ, UP1, !UPT ;  /* 0x000000193f1f7290 */ /* 0x000fe20008ffe43f */
[----:B------:R-:W-:Y:S01]  /*7340*/  ISETP.NE.AND P0, PT, R6, 0x6, PT ;  /* 0x000000060600780c */ /* 0x000fe20003f05270 */
[----:B------:R-:W-:Y:S01]  /*7350*/  ULEA UR11, UR26, UR8, 0xb ;  /* 0x000000081a0b7291 */ /* 0x000fe2000f8e583f */
[----:B------:R-:W-:Y:S01]  /*7360*/  VIADD R20, R20, 0x40 ;  /* 0x0000004014147836 */ /* 0x000fe20000000000 */
[----:B------:R-:W-:Y:S01]  /*7370*/  ULOP3.LUT UR8, UR8, 0x1000, UR27, 0xf8, !UPT ;  /* 0x0000100008087892 */ /* 0x000fe2000f8ef81b */
[----:B------:R-:W-:Y:S01]  /*7380*/  SEL R12, RZ, 0x1, P0 ;  /* 0x00000001ff0c7807 */ /* 0x000fe20000000000 */
[----:B------:R-:W-:Y:S01]  /*7390*/  ULEA UR11, UR11, UR15, 0x1 ;  /* 0x0000000f0b0b7291 */ /* 0x000fe2000f8e083f */
[----:B------:R-:W-:Y:S01]  /*73a0*/  SEL R6, R6, RZ, P0 ;  /* 0x000000ff06067207 */ /* 0x000fe20000000000 */
[----:B------:R-:W-:Y:S01]  /*73b0*/  ULEA UR8, UR8, UR15, 0x1 ;  /* 0x0000000f08087291 */ /* 0x000fe2000f8e083f */
[----:B------:R-:W-:Y:S01]  /*73c0*/  LOP3.LUT R5, R5, R12, RZ, 0x3c, !PT ;  /* 0x0000000c05057212 */ /* 0x000fe200078e3cff */
[----:B------:R-:W-:-:S02]  /*73d0*/  UIADD3 UR20, UR11, 0x180, URZ ;  /* 0x000001800b147890 */ /* 0x000fc4000fffe03f */
[----:B------:R-:W-:Y:S02]  /*73e0*/  UPRMT UR15, URZ, 0x5410, UR14 ;  /* 0x000054103f0f7896 */ /* 0x000fe4000800000e */
[----:B------:R-:W-:Y:S01]  /*73f0*/  UIADD3 UR21, UR8, 0x18180, URZ ;  /* 0x0001818008157890 */ /* 0x000fe2000fffe03f */
[----:B------:R-:W-:Y:S01]  /*7400*/  UMOV UR18, 0x0 ;  /* 0x0000000000127882 */ /* 0x000fe20000000000 */
[----:B------:R-:W-:Y:S01]  /*7410*/  UMOV UR19, 0x10000000 ;  /* 0x1000000000137882 */ /* 0x000fe20000000000 */
[----:B------:R-:W-:Y:S01]  /*7420*/  UMOV UR11, UR22 ;  /* 0x00000016000b7c82 */ /* 0x000fe20008000000 */
[----:B------:R-:W-:-:S03]  /*7430*/  UMOV UR8, UR20 ;  /* 0x0000001400087c82 */ /* 0x000fc60008000000 */
[----:B------:R0:W-:Y:S02]  /*7440*/  UTMALDG.3D.MULTICAST [UR8], [UR16], UR15, desc[UR18] ;  /* 0x00001208100073b4 */ /* 0x0001e4000801180f */
[----:B0-----:R-:W-:Y:S01]  /*7450*/  UMOV UR8, UR21 ;  /* 0x0000001500087c82 */ /* 0x001fe20008000000 */
[----:B------:R-:W-:Y:S02]  /*7460*/  UMOV UR11, UR23 ;  /* 0x00000017000b7c82 */ /* 0x000fe40008000000 */
[----:B------:R0:W-:Y:S02]  /*7470*/  UTMALDG.3D.MULTICAST [UR8], [UR30], UR28, desc[UR18] ;  /* 0x000012081e0073b4 */ /* 0x0001e4000801181c */
[----:B0-----:R-:W-:Y:S05]  /*7480*/  @P1 BRA `(.L_x_172) ;  /* 0xfffffffc00341947 */ /* 0x001fea000383ffff */
.L_x_169:
[----:B------:R-:W-:Y:S05]  /*7490*/  BSYNC B1 ;  /* 0x0000000000017941 */ /* 0x000fea0003800000 */
.L_x_168:
[----:B------:R-:W-:Y:S01]  /*74a0*/  LOP3.LUT P1, RZ, R11, 0xff, RZ, 0xc0, !PT ;  /* 0x000000ff0bff7812 */ /* 0x000fe2000782c0ff */
[C---:B------:R-:W-:Y:S01]  /*74b0*/  IMAD.IADD R13, R8.reuse, 0x1, R13 ;  /* 0x00000001080d7824 */ /* 0x040fe200078e020d */
[----:B------:R-:W-:Y:S01]  /*74c0*/  ULDC.64 UR8, c[0x0][0x650] ;  /* 0x0001940000087ab9 */ /* 0x000fe20000000a00 */
[C---:B------:R-:W-:Y:S01]  /*74d0*/  ISETP.GE.U32.AND P2, PT, R8.reuse, 0x6, PT ;  /* 0x000000060800780c */ /* 0x040fe20003f46070 */
[----:B------:R-:W-:Y:S01]  /*74e0*/  BSSY B1, `(.L_x_173) ;  /* 0x000006b000017945 */ /* 0x000fe20003800000 */
[----:B------:R-:W-:Y:S01]  /*74f0*/  IMAD.MOV.U32 R12, RZ, RZ, -0x1 ;  /* 0xffffffffff0c7424 */ /* 0x000fe200078e00ff */
[----:B------:R-:W-:Y:S01]  /*7500*/  ISETP.GT.U32.AND P0, PT, R13, 0x5, PT ;  /* 0x000000050d00780c */ /* 0x000fe20003f04070 */
[----:B------:R-:W-:Y:S01]  /*7510*/  IMAD.MOV.U32 R19, RZ, RZ, -0x1 ;  /* 0xffffffffff137424 */ /* 0x000fe200078e00ff */
[----:B------:R-:W-:Y:S01]  /*7520*/  PRMT R11, RZ, 0x7610, R11 ;  /* 0x00007610ff0b7816 */ /* 0x000fe2000000000b */
[----:B------:R-:W-:Y:S01]  /*7530*/  IMAD.MOV.U32 R7, RZ, RZ, -0x1 ;  /* 0xffffffffff077424 */ /* 0x000fe200078e00ff */
[----:B------:R-:W-:-:S03]  /*7540*/  ISETP.LT.U32.AND P0, PT, R8, 0x6, P0 ;  /* 0x000000060800780c */ /* 0x000fc60000701070 */
[----:B------:R-:W0:Y:S01]  /*7550*/  @P1 S2R R5, SR_CgaCtaId ;  /* 0x0000000000051919 */ /* 0x000e220000008800 */
[----:B------:R-:W-:-:S04]  /*7560*/  @P1 MOV R4, 0x400 ;  /* 0x0000040000041802 */ /* 0x000fc80000000f00 */
[----:B0-----:R-:W-:Y:S01]  /*7570*/  @P1 LEA R6, R5, R4, 0x18 ;  /* 0x0000000405061211 */ /* 0x001fe200078ec0ff */
[----:B------:R-:W-:Y:S01]  /*7580*/  IMAD.WIDE.U32 R4, R13, -0x55555555, RZ ;  /* 0xaaaaaaab0d047825 */ /* 0x000fe200078e00ff */
[----:B------:R-:W-:Y:S02]  /*7590*/  SEL R4, RZ, 0x1, !P0 ;  /* 0x00000001ff047807 */ /* 0x000fe40004000000 */
[----:B------:R0:W-:Y:S01]  /*75a0*/  @P1 SYNCS.ARRIVE.TRANS64.A1T0 RZ, [R6+URZ+0x78], RZ ;  /* 0x000078ff06ff19a7 */ /* 0x0001e2000810003f */
[----:B------:R-:W-:Y:S02]  /*75b0*/  IADD3 R16, P1, R16, UR36, RZ ;  /* 0x0000002410107c10 */ /* 0x000fe4000ff3e0ff */
[----:B------:R-:W-:Y:S02]  /*75c0*/  LOP3.LUT R3, R3, R4, RZ, 0x3c, !PT ;  /* 0x0000000403037212 */ /* 0x000fe400078e3cff */
[----:B------:R-:W-:Y:S02]  /*75d0*/  IADD3.X R17, R17, UR42, RZ, P1, !PT ;  /* 0x0000002a11117c10 */ /* 0x000fe40008ffe4ff */
[----:B------:R-:W-:-:S02]  /*75e0*/  ISETP.GE.U32.AND P0, PT, R16, UR8, PT ;  /* 0x0000000810007c0c */ /* 0x000fc4000bf06070 */
[----:B0-----:R-:W-:Y:S02]  /*75f0*/  SHF.R.U32.HI R6, RZ, 0x2, R5 ;  /* 0x00000002ff067819 */ /* 0x001fe40000011605 */
[----:B------:R-:W-:Y:S02]  /*7600*/  ISETP.GE.U32.AND.EX P0, PT, R17, UR9, PT, P0 ;  /* 0x0000000911007c0c */ /* 0x000fe4000bf06100 */
[----:B------:R-:W-:Y:S01]  /*7610*/  @P2 LOP3.LUT R3, R3, 0x1, R6, 0x78, !PT ;  /* 0x0000000103032812 */ /* 0x000fe200078e7806 */
[----:B------:R-:W-:Y:S01]  /*7620*/  IMAD R13, R6, -0x6, R13 ;  /* 0xfffffffa060d7824 */ /* 0x000fe200078e020d */
[----:B------:R-:W-:-:S09]  /*7630*/  PRMT R4, RZ, 0x7610, R4 ;  /* 0x00007610ff047816 */ /* 0x000fd20000000004 */
[----:B------:R-:W-:Y:S05]  /*7640*/  @P0 BRA `(.L_x_174) ;  /* 0x0000000400500947 */ /* 0x000fea0003800000 */
[----:B------:R-:W0:Y:S01]  /*7650*/  S2R R15, SR_CTAID.X ;  /* 0x00000000000f7919 */ /* 0x000e220000002500 */
[----:B------:R-:W-:Y:S01]  /*7660*/  ULDC.64 UR8, c[0x0][0x628] ;  /* 0x00018a0000087ab9 */ /* 0x000fe20000000a00 */
[----:B------:R-:W1:Y:S01]  /*7670*/  LDC R20, c[0x0][0x144] ;  /* 0x00005100ff147b82 */ /* 0x000e620000000800 */
[----:B------:R-:W-:Y:S01]  /*7680*/  ISETP.NE.U32.AND P0, PT, RZ, UR8, PT ;  /* 0x00000008ff007c0c */ /* 0x000fe2000bf05070 */
[----:B------:R-:W2:Y:S01]  /*7690*/  S2R R12, SR_CTAID.Y ;  /* 0x00000000000c7919 */ /* 0x000ea20000002600 */
[----:B------:R-:W-:Y:S01]  /*76a0*/  ULDC UR10, c[0x0][0x150] ;  /* 0x00005400000a7ab9 */ /* 0x000fe20000000800 */
[----:B------:R-:W-:Y:S01]  /*76b0*/  ULDC UR11, c[0x0][0x630] ;  /* 0x00018c00000b7ab9 */ /* 0x000fe20000000800 */
[----:B------:R-:W-:Y:S01]  /*76c0*/  ISETP.NE.AND.EX P0, PT, RZ, UR9, PT, P0 ;  /* 0x00000009ff007c0c */ /* 0x000fe2000bf05300 */
[----:B------:R-:W-:Y:S01]  /*76d0*/  IMAD.MOV.U32 R4, RZ, RZ, R16 ;  /* 0x000000ffff047224 */ /* 0x000fe200078e0010 */
[----:B0-----:R-:W-:-:S05]  /*76e0*/  I2FP.F32.U32 R5, R15 ;  /* 0x0000000f00057245 */ /* 0x001fca0000201000 */
[----:B------:R-:W-:Y:S01]  /*76f0*/  FMUL R21, R5, UR10 ;  /* 0x0000000a05157c20 */ /* 0x000fe20008400000 */
[----:B------:R-:W-:-:S05]  /*7700*/  IMAD.MOV.U32 R5, RZ, RZ, R17 ;  /* 0x000000ffff057224 */ /* 0x000fca00078e0011 */
[----:B--2---:R-:W-:Y:S05]  /*7710*/  @!P0 BRA `(.L_x_175) ;  /* 0x0000000000288947 */ /* 0x004fea0003800000 */
[----:B------:R-:W-:Y:S02]  /*7720*/  ULDC UR10, c[0x0][0x634] ;  /* 0x00018d00000a7ab9 */ /* 0x000fe40000000800 */
[----:B------:R-:W-:-:S05]  /*7730*/  IADD3 R5, P0, R16, UR10, RZ ;  /* 0x0000000a10057c10 */ /* 0x000fca000ff1e0ff */
[----:B------:R-:W-:-:S04]  /*7740*/  IMAD.X R19, RZ, RZ, R17, P0 ;  /* 0x000000ffff137224 */ /* 0x000fc800000e0611 */
[----:B------:R-:W-:-:S04]  /*7750*/  IMAD.WIDE.U32 R6, R19, UR8, RZ ;  /* 0x0000000813067c25 */ /* 0x000fc8000f8e00ff */
[----:B------:R-:W-:-:S04]  /*7760*/  IMAD.WIDE.U32 R6, P0, R5, UR9, R6 ;  /* 0x0000000905067c25 */ /* 0x000fc8000f800006 */
[----:B------:R-:W-:-:S04]  /*7770*/  IMAD.WIDE.U32 R4, R5, UR8, RZ ;  /* 0x0000000805047c25 */ /* 0x000fc8000f8e00ff */
[----:B------:R-:W-:Y:S01]  /*7780*/  IMAD.MOV.U32 R4, RZ, RZ, R7 ;  /* 0x000000ffff047224 */ /* 0x000fe200078e0007 */
[----:B------:R-:W-:Y:S01]  /*7790*/  IADD3 RZ, P1, R5, R6, RZ ;  /* 0x0000000605ff7210 */ /* 0x000fe20007f3e0ff */
[----:B------:R-:W-:-:S04]  /*77a0*/  IMAD.X R5, RZ, RZ, RZ, P0 ;  /* 0x000000ffff057224 */ /* 0x000fc800000e06ff */
[----:B------:R-:W-:-:S08]  /*77b0*/  IMAD.WIDE.U32.X R4, R19, UR9, R4, P1 ;  /* 0x0000000913047c25 */ /* 0x000fd000088e0404 */
.L_x_175:
[--C-:B------:R-:W-:Y:S01]  /*77c0*/  SHF.R.U64 R14, R4, UR11, R5.reuse ;  /* 0x0000000b040e7c19 */ /* 0x100fe20008001205 */
[----:B------:R-:W0:Y:S01]  /*77d0*/  F2I.U32.TRUNC.NTZ R21, R21 ;  /* 0x0000001500157305 */ /* 0x000e22000020f000 */
[----:B------:R-:W-:Y:S01]  /*77e0*/  SHF.R.U32.HI R4, RZ, UR11, R5 ;  /* 0x0000000bff047c19 */ /* 0x000fe20008011605 */
[----:B------:R-:W-:Y:S01]  /*77f0*/  ULDC.64 UR8, c[0x0][0x620] ;  /* 0x0001880000087ab9 */ /* 0x000fe20000000a00 */
[----:B------:R-:W-:Y:S01]  /*7800*/  IADD3 R7, P0, RZ, -R14, RZ ;  /* 0x8000000eff077210 */ /* 0x000fe20007f1e0ff */
[----:B------:R-:W-:-:S04]  /*7810*/  ULDC.64 UR10, c[0x0][0x640] ;  /* 0x00019000000a7ab9 */ /* 0x000fc80000000a00 */
[----:B------:R-:W-:Y:S01]  /*7820*/  IMAD.X R4, RZ, RZ, ~R4, P0 ;  /* 0x000000ffff047224 */ /* 0x000fe200000e0e04 */
[----:B------:R-:W-:-:S03]  /*7830*/  ISETP.NE.U32.AND P0, PT, RZ, UR10, PT ;  /* 0x0000000aff007c0c */ /* 0x000fc6000bf05070 */
[----:B------:R-:W-:Y:S01]  /*7840*/  IMAD R6, R4, UR8, RZ ;  /* 0x0000000804067c24 */ /* 0x000fe2000f8e02ff */
[----:B------:R-:W-:Y:S01]  /*7850*/  ISETP.NE.AND.EX P0, PT, RZ, UR11, PT, P0 ;  /* 0x0000000bff007c0c */ /* 0x000fe2000bf05300 */
[----:B------:R-:W-:Y:S01]  /*7860*/  IMAD.WIDE.U32 R4, R7, UR8, R16 ;  /* 0x0000000807047c25 */ /* 0x000fe2000f8e0010 */
[----:B------:R-:W-:-:S03]  /*7870*/  ULDC UR8, c[0x0][0x618] ;  /* 0x0001860000087ab9 */ /* 0x000fc60000000800 */
[----:B------:R-:W-:Y:S01]  /*7880*/  IMAD R7, R7, UR9, R6 ;  /* 0x0000000907077c24 */ /* 0x000fe2000f8e0206 */
[----:B------:R-:W-:Y:S01]  /*7890*/  ULDC UR9, c[0x0][0x154] ;  /* 0x0000550000097ab9 */ /* 0x000fe20000000800 */
[----:B0-----:R-:W-:Y:S02]  /*78a0*/  IMAD.MOV R6, RZ, RZ, -R21 ;  /* 0x000000ffff067224 */ /* 0x001fe400078e0a15 */
[----:B------:R-:W0:Y:S01]  /*78b0*/  LDC R21, c[0x0][0x148] ;  /* 0x00005200ff157b82 */ /* 0x000e220000000800 */
[----:B------:R-:W-:Y:S02]  /*78c0*/  IMAD.IADD R5, R5, 0x1, R7 ;  /* 0x0000000105057824 */ /* 0x000fe400078e0207 */
[----:B-1----:R-:W-:Y:S01]  /*78d0*/  IMAD R15, R20, R6, R15 ;  /* 0x00000006140f7224 */ /* 0x002fe200078e020f */
[----:B------:R-:W-:Y:S02]  /*78e0*/  I2FP.F32.U32 R6, R12 ;  /* 0x0000000c00067245 */ /* 0x000fe40000201000 */
[----:B------:R-:W-:-:S02]  /*78f0*/  SHF.R.U64 R19, R4, UR8, R5 ;  /* 0x0000000804137c19 */ /* 0x000fc40008001205 */
[----:B------:R-:W-:Y:S01]  /*7900*/  SHF.R.U32.HI R4, RZ, UR8, R5 ;  /* 0x00000008ff047c19 */ /* 0x000fe20008011605 */
[----:B------:R-:W-:Y:S01]  /*7910*/  FMUL R6, R6, UR9 ;  /* 0x0000000906067c20 */ /* 0x000fe20008400000 */
[----:B------:R-:W-:Y:S02]  /*7920*/  ULDC UR8, c[0x0][0x608] ;  /* 0x0001820000087ab9 */ /* 0x000fe40000000800 */
[--C-:B------:R-:W-:Y:S01]  /*7930*/  SHF.R.U64 R22, R19, UR8, R4.reuse ;  /* 0x0000000813167c19 */ /* 0x100fe20008001204 */
[----:B------:R1:W2:Y:S01]  /*7940*/  F2I.U32.TRUNC.NTZ R24, R6 ;  /* 0x0000000600187305 */ /* 0x0002a2000020f000 */
[----:B------:R-:W-:Y:S01]  /*7950*/  SHF.R.U32.HI R5, RZ, UR8, R4 ;  /* 0x00000008ff057c19 */ /* 0x000fe20008011604 */
[----:B------:R-:W-:-:S03]  /*7960*/  ULDC UR8, c[0x0][0x658] ;  /* 0x0001960000087ab9 */ /* 0x000fc60000000800 */
[--C-:B------:R-:W-:Y:S02]  /*7970*/  SHF.R.U64 R20, R22, UR8, R5.reuse ;  /* 0x0000000816147c19 */ /* 0x100fe40008001205 */
[----:B------:R-:W-:-:S03]  /*7980*/  SHF.R.U32.HI R23, RZ, UR8, R5 ;  /* 0x00000008ff177c19 */ /* 0x000fc60008011605 */
[----:B------:R-:W-:Y:S02]  /*7990*/  IMAD.MOV.U32 R4, RZ, RZ, R20 ;  /* 0x000000ffff047224 */ /* 0x000fe400078e0014 */
[----:B------:R-:W-:Y:S01]  /*79a0*/  IMAD.MOV.U32 R5, RZ, RZ, R23 ;  /* 0x000000ffff057224 */ /* 0x000fe200078e0017 */
[----:B-1----:R-:W-:Y:S06]  /*79b0*/  @!P0 BRA `(.L_x_176) ;  /* 0x0000000000288947 */ /* 0x002fec0003800000 */
        /* <DEDUP_REMOVED lines=10> */
.L_x_176:
[----:B------:R-:W-:Y:S01]  /*7a60*/  ISETP.NE.AND P0, PT, R2, 0x1, PT ;  /* 0x000000010200780c */ /* 0x000fe20003f05270 */
[----:B------:R-:W-:Y:S01]  /*7a70*/  ULDC UR8, c[0x0][0x648] ;  /* 0x0001920000087ab9 */ /* 0x000fe20000000800 */
[----:B------:R-:W-:Y:S01]  /*7a80*/  LOP3.LUT R22, R22, UR7, RZ, 0xc0, !PT ;  /* 0x0000000716167c12 */ /* 0x000fe2000f8ec0ff */
[----:B--2---:R-:W-:Y:S01]  /*7a90*/  IMAD.MOV R24, RZ, RZ, -R24 ;  /* 0x000000ffff187224 */ /* 0x004fe200078e0a18 */
[----:B------:R-:W-:Y:S01]  /*7aa0*/  SHF.R.U64 R5, R4, UR8, R5 ;  /* 0x0000000804057c19 */ /* 0x000fe20008001205 */
[----:B------:R-:W-:Y:S01]  /*7ab0*/  ULDC UR8, c[0x0][0x638] ;  /* 0x00018e0000087ab9 */ /* 0x000fe20000000800 */
[----:B------:R-:W-:Y:S01]  /*7ac0*/  LOP3.LUT R19, R19, UR4, RZ, 0xc0, !PT ;  /* 0x0000000413137c12 */ /* 0x000fe2000f8ec0ff */
[----:B------:R-:W-:Y:S01]  /*7ad0*/  ULDC UR9, c[0x0][0x610] ;  /* 0x0001840000097ab9 */ /* 0x000fe20000000800 */
[----:B------:R-:W-:Y:S02]  /*7ae0*/  IMAD.MOV.U32 R4, RZ, RZ, 0x1 ;  /* 0x00000001ff047424 */ /* 0x000fe400078e00ff */
[----:B------:R-:W-:-:S02]  /*7af0*/  IMAD.MOV R7, RZ, RZ, -R5 ;  /* 0x000000ffff077224 */ /* 0x000fc400078e0a05 */
[----:B------:R-:W-:Y:S02]  /*7b00*/  IMAD R22, R5, UR5, R22 ;  /* 0x0000000505167c24 */ /* 0x000fe4000f8e0216 */
[----:B0-----:R-:W-:Y:S02]  /*7b10*/  @P0 IMAD R15, R21, R24, R12 ;  /* 0x00000018150f0224 */ /* 0x001fe400078e020c */
[----:B------:R-:W-:Y:S01]  /*7b20*/  IMAD R20, R7, UR8, R20 ;  /* 0x0000000807147c24 */ /* 0x000fe2000f8e0214 */
[----:B------:R-:W-:Y:S01]  /*7b30*/  ULDC UR8, c[0x0][0x600] ;  /* 0x0001800000087ab9 */ /* 0x000fe20000000800 */
[----:B------:R-:W-:Y:S02]  /*7b40*/  IMAD R15, R22, UR9, R15 ;  /* 0x00000009160f7c24 */ /* 0x000fe4000f8e020f */
[----:B------:R-:W-:Y:S02]  /*7b50*/  IMAD R20, R20, UR8, R19 ;  /* 0x0000000814147c24 */ /* 0x000fe4000f8e0213 */
[----:B------:R-:W-:-:S03]  /*7b60*/  IMAD.MOV.U32 R7, RZ, RZ, R14 ;  /* 0x000000ffff077224 */ /* 0x000fc600078e000e */
[----:B------:R-:W-:Y:S02]  /*7b70*/  SEL R19, R20, R15, !P0 ;  /* 0x0000000f14137207 */ /* 0x000fe40004000000 */
[----:B------:R-:W-:-:S07]  /*7b80*/  SEL R12, R15, R20, !P0 ;  /* 0x000000140f0c7207 */ /* 0x000fce0004000000 */
.L_x_174:
[----:B------:R-:W-:Y:S05]  /*7b90*/  BSYNC B1 ;  /* 0x0000000000017941 */ /* 0x000fea0003800000 */
.L_x_173:
[----:B------:R-:W-:-:S13]  /*7ba0*/  LOP3.LUT P0, RZ, R4, 0xff, RZ, 0xc0, !PT ;  /* 0x000000ff04ff7812 */ /* 0x000fda000780c0ff */
[----:B------:R-:W-:Y:S05]  /*7bb0*/  @P0 BRA `(.L_x_177) ;  /* 0xfffffff400300947 */ /* 0x000fea000383ffff */
[----:B------:R-:W-:Y:S05]  /*7bc0*/  BSYNC B0 ;  /* 0x0000000000007941 */ /* 0x000fea0003800000 */
.L_x_166:
[----:B------:R-:W-:-:S03]  /*7bd0*/  UMOV UR8, 0xffffffff ;  /* 0xffffffff00087882 */ /* 0x000fc60000000000 */
[----:B------:R-:W-:Y:S05]  /*7be0*/  BRA.DIV UR8, `(.L_x_178) ;  /* 0x00000006085c7947 */ /* 0x000fea000b800000 */
[----:B------:R-:W-:-:S13]  /*7bf0*/  ELECT P6, URZ, PT ;  /* 0x00000000003f782f */ /* 0x000fda00038c0000 */
.L_x_194:
[----:B------:R-:W-:Y:S04]  /*7c00*/  BSSY B0, `(.L_x_179) ;  /* 0x000003d000007945 */ /* 0x000fe80003800000 */
[----:B------:R-:W-:Y:S05]  /*7c10*/  @!P6 BRA `(.L_x_180) ;  /* 0x0000000000ece947 */ /* 0x000fea0003800000 */
[----:B------:R-:W-:-:S04]  /*7c20*/  LOP3.LUT R18, R18, 0x2, RZ, 0xfc, !PT ;  /* 0x0000000212127812 */ /* 0x000fc800078efcff */
[----:B------:R-:W-:-:S13]  /*7c30*/  ISETP.NE.AND P0, PT, R18, 0x3, PT ;  /* 0x000000031200780c */ /* 0x000fda0003f05270 */
[----:B------:R-:W-:Y:S05]  /*7c40*/  @!P0 BRA `(.L_x_181) ;  /* 0x0000000000048947 */ /* 0x000fea0003800000 */
[----:B------:R-:W-:Y:S01]  /*7c50*/  BPT.TRAP 0x1 ;  /* 0x000000040000795c */ /* 0x000fe20000300000 */
.L_x_181:
[----:B------:R-:W0:Y:S01]  /*7c60*/  S2R R5, SR_CgaCtaId ;  /* 0x0000000000057919 */ /* 0x000e220000008800 */
[----:B------:R-:W-:Y:S02]  /*7c70*/  MOV R0, 0x400 ;  /* 0x0000040000007802 */ /* 0x000fe40000000f00 */
[----:B------:R-:W-:Y:S02]  /*7c80*/  SHF.L.U32 R4, R3, 0x1f, RZ ;  /* 0x0000001f03047819 */ /* 0x000fe400000006ff */
[----:B0-----:R-:W-:-:S05]  /*7c90*/  LEA R0, R5, R0, 0x18 ;  /* 0x0000000005007211 */ /* 0x001fca00078ec0ff */
[----:B------:R-:W-:-:S04]  /*7ca0*/  VIADD R0, R0, 0x30 ;  /* 0x0000003000007836 */ /* 0x000fc80000000000 */
[C---:B------:R-:W-:Y:S02]  /*7cb0*/  IMAD R7, R13.reuse, 0x8, R0 ;  /* 0x000000080d077824 */ /* 0x040fe400078e0200 */
[----:B------:R-:W-:Y:S02]  /*7cc0*/  VIADD R13, R13, 0x1 ;  /* 0x000000010d0d7836 */ /* 0x000fe40000000000 */
[----:B------:R-:W0:Y:S03]  /*7cd0*/  SYNCS.PHASECHK.TRANS64.TRYWAIT P0, [R7+URZ], R4 ;  /* 0x00000004070075a7 */ /* 0x000e26000800017f */
[----:B------:R-:W-:-:S04]  /*7ce0*/  ISETP.NE.AND P1, PT, R13, 0x6, PT ;  /* 0x000000060d00780c */ /* 0x000fc80003f25270 */
[----:B------:R-:W-:Y:S02]  /*7cf0*/  SEL R2, RZ, 0x1, P1 ;  /* 0x00000001ff027807 */ /* 0x000fe40000800000 */
[----:B------:R-:W-:Y:S02]  /*7d00*/  SEL R13, R13, RZ, P1 ;  /* 0x000000ff0d0d7207 */ /* 0x000fe40000800000 */
[----:B------:R-:W-:-:S03]  /*7d10*/  LOP3.LUT R6, R3, R2, RZ, 0x3c, !PT ;  /* 0x0000000203067212 */ /* 0x000fc600078e3cff */
[----:B------:R-:W-:Y:S01]  /*7d20*/  IMAD R8, R13, 0x8, R0 ;  /* 0x000000080d087824 */ /* 0x000fe200078e0200 */
[----:B------:R-:W-:Y:S01]  /*7d30*/  SHF.L.U32 R5, R6, 0x1f, RZ ;  /* 0x0000001f06057819 */ /* 0x000fe200000006ff */
[----:B0-----:R-:W-:Y:S06]  /*7d40*/  @!P0 BRA `(.L_x_182) ;  /* 0x0000000400248947 */ /* 0x001fec0003800000 */
.L_x_195:
[----:B------:R-:W1:Y:S01]  /*7d50*/  SYNCS.PHASECHK.TRANS64.TRYWAIT P0, [R8+URZ], R5 ;  /* 0x00000005080075a7 */ /* 0x000e62000800017f */
[----:B------:R-:W-:-:S05]  /*7d60*/  VIADD R2, R13, 0x1 ;  /* 0x000000010d027836 */ /* 0x000fca0000000000 */
[----:B------:R-:W-:-:S04]  /*7d70*/  ISETP.NE.AND P1, PT, R2, 0x6, PT ;  /* 0x000000060200780c */ /* 0x000fc80003f25270 */
[----:B------:R-:W-:Y:S02]  /*7d80*/  SEL R3, RZ, 0x1, P1 ;  /* 0x00000001ff037807 */ /* 0x000fe40000800000 */
[----:B0-----:R-:W-:Y:S02]  /*7d90*/  SEL R7, R2, RZ, P1 ;  /* 0x000000ff02077207 */ /* 0x001fe40000800000 */
[----:B------:R-:W-:-:S03]  /*7da0*/  LOP3.LUT R6, R6, R3, RZ, 0x3c, !PT ;  /* 0x0000000306067212 */ /* 0x000fc600078e3cff */
[----:B------:R-:W-:Y:S01]  /*7db0*/  IMAD R9, R7, 0x8, R0 ;  /* 0x0000000807097824 */ /* 0x000fe200078e0200 */
[----:B------:R-:W-:Y:S01]  /*7dc0*/  SHF.L.U32 R4, R6, 0x1f, RZ ;  /* 0x0000001f06047819 */ /* 0x000fe200000006ff */
[----:B-1----:R-:W-:Y:S06]  /*7dd0*/  @!P0 BRA `(.L_x_183) ;  /* 0x0000000400148947 */ /* 0x002fec0003800000 */
.L_x_196:
[----:B------:R-:W1:Y:S01]  /*7de0*/  SYNCS.PHASECHK.TRANS64.TRYWAIT P0, [R9+URZ], R4 ;  /* 0x00000004090075a7 */ /* 0x000e62000800017f */
[----:B------:R-:W-:-:S05]  /*7df0*/  VIADD R2, R7, 0x1 ;  /* 0x0000000107027836 */ /* 0x000fca0000000000 */
[----:B------:R-:W-:-:S04]  /*7e00*/  ISETP.NE.AND P1, PT, R2, 0x6, PT ;  /* 0x000000060200780c */ /* 0x000fc80003f25270 */
[----:B------:R-:W-:Y:S02]  /*7e10*/  SEL R3, RZ, 0x1, P1 ;  /* 0x00000001ff037807 */ /* 0x000fe40000800000 */
[----:B------:R-:W-:Y:S02]  /*7e20*/  SEL R7, R2, RZ, P1 ;  /* 0x000000ff02077207 */ /* 0x000fe40000800000 */
[----:B------:R-:W-:-:S03]  /*7e30*/  LOP3.LUT R6, R6, R3, RZ, 0x3c, !PT ;  /* 0x0000000306067212 */ /* 0x000fc600078e3cff */
[----:B0-----:R-:W-:Y:S01]  /*7e40*/  IMAD R8, R7, 0x8, R0 ;  /* 0x0000000807087824 */ /* 0x001fe200078e0200 */
[----:B------:R-:W-:Y:S01]  /*7e50*/  SHF.L.U32 R5, R6, 0x1f, RZ ;  /* 0x0000001f06057819 */ /* 0x000fe200000006ff */
[----:B-1----:R-:W-:Y:S06]  /*7e60*/  @!P0 BRA `(.L_x_184) ;  /* 0x0000000400048947 */ /* 0x002fec0003800000 */
.L_x_197:
[----:B------:R-:W1:Y:S01]  /*7e70*/  SYNCS.PHASECHK.TRANS64.TRYWAIT P0, [R8+URZ], R5 ;  /* 0x00000005080075a7 */ /* 0x000e62000800017f */
[----:B------:R-:W-:-:S05]  /*7e80*/  VIADD R2, R7, 0x1 ;  /* 0x0000000107027836 */ /* 0x000fca0000000000 */
[----:B------:R-:W-:-:S04]  /*7e90*/  ISETP.NE.AND P1, PT, R2, 0x6, PT ;  /* 0x000000060200780c */ /* 0x000fc80003f25270 */
[----:B------:R-:W-:Y:S02]  /*7ea0*/  SEL R3, RZ, 0x1, P1 ;  /* 0x00000001ff037807 */ /* 0x000fe40000800000 */
[----:B------:R-:W-:Y:S02]  /*7eb0*/  SEL R7, R2, RZ, P1 ;  /* 0x000000ff02077207 */ /* 0x000fe40000800000 */
[----:B0-----:R-:W-:-:S03]  /*7ec0*/  LOP3.LUT R9, R6, R3, RZ, 0x3c, !PT ;  /* 0x0000000306097212 */ /* 0x001fc600078e3cff */
[----:B------:R-:W-:Y:S01]  /*7ed0*/  IMAD R11, R7, 0x8, R0 ;  /* 0x00000008070b7824 */ /* 0x000fe200078e0200 */
[----:B------:R-:W-:Y:S01]  /*7ee0*/  SHF.L.U32 R6, R9, 0x1f, RZ ;  /* 0x0000001f09067819 */ /* 0x000fe200000006ff */
[----:B-1----:R-:W-:Y:S06]  /*7ef0*/  @!P0 BRA `(.L_x_185) ;  /* 0x0000000000f48947 */ /* 0x002fec0003800000 */
.L_x_198:
[----:B------:R-:W1:Y:S01]  /*7f00*/  SYNCS.PHASECHK.TRANS64.TRYWAIT P0, [R11+URZ], R6 ;  /* 0x000000060b0075a7 */ /* 0x000e62000800017f */
[----:B------:R-:W-:-:S05]  /*7f10*/  VIADD R2, R7, 0x1 ;  /* 0x0000000107027836 */ /* 0x000fca0000000000 */
[----:B------:R-:W-:-:S04]  /*7f20*/  ISETP.NE.AND P1, PT, R2, 0x6, PT ;  /* 0x000000060200780c */ /* 0x000fc80003f25270 */
[----:B------:R-:W-:Y:S02]  /*7f30*/  SEL R4, RZ, 0x1, P1 ;  /* 0x00000001ff047807 */ /* 0x000fe40000800000 */
[----:B------:R-:W-:Y:S02]  /*7f40*/  SEL R3, R2, RZ, P1 ;  /* 0x000000ff02037207 */ /* 0x000fe40000800000 */
[----:B------:R-:W-:Y:S01]  /*7f50*/  LOP3.LUT R4, R9, R4, RZ, 0x3c, !PT ;  /* 0x0000000409047212 */ /* 0x000fe200078e3cff */
[----:B-1----:R-:W-:Y:S06]  /*7f60*/  @!P0 BRA `(.L_x_186) ;  /* 0x0000000000ec8947 */ /* 0x002fec0003800000 */
.L_x_199:
[----:B------:R-:W-:Y:S01]  /*7f70*/  IMAD R3, R3, 0x8, R0 ;  /* 0x0000000803037824 */ /* 0x000fe200078e0200 */
[----:B------:R-:W-:-:S07]  /*7f80*/  SHF.L.U32 R0, R4, 0x1f, RZ ;  /* 0x0000001f04007819 */ /* 0x000fce00000006ff */
.L_x_187:
[----:B--2---:R2:W3:Y:S02]  /*7f90*/  SYNCS.PHASECHK.TRANS64.TRYWAIT P0, [R3+URZ], R0 ;  /* 0x00000000030075a7 */ /* 0x0044e4000800017f */
[----:B---3--:R-:W-:Y:S05]  /*7fa0*/  @!P0 NANOSLEEP.SYNCS 0x989680 ;  /* 0x009896800000895d */ /* 0x008fea0003900000 */
[----:B------:R-:W3:Y:S02]  /*7fb0*/  @!P0 SYNCS.PHASECHK.TRANS64 P0, [R3+URZ], R0 ;  /* 0x00000000030085a7 */ /* 0x000ee4000800007f */
[----:B---3--:R-:W-:Y:S05]  /*7fc0*/  @!P0 BRA `(.L_x_187) ;  /* 0xfffffffc00f08947 */ /* 0x008fea000383ffff */
.L_x_180:
[----:B------:R-:W-:Y:S05]  /*7fd0*/  BSYNC B0 ;  /* 0x0000000000007941 */ /* 0x000fea0003800000 */
.L_x_179:
[----:B------:R-:W-:Y:S05]  /*7fe0*/  EXIT ;  /* 0x000000000000794d */ /* 0x000fea0003800000 */
.L_x_21:
[----:B-1----:R1:W2:Y:S02]  /*7ff0*/  SYNCS.PHASECHK.TRANS64.TRYWAIT P1, [R3+URZ], R0 ;  /* 0x00000000030075a7 */ /* 0x0022a4000802017f */
[----:B--2---:R-:W-:Y:S05]  /*8000*/  @!P1 NANOSLEEP.SYNCS 0x989680 ;  /* 0x009896800000995d */ /* 0x004fea0003900000 */
[----:B------:R-:W2:Y:S02]  /*8010*/  @!P1 SYNCS.PHASECHK.TRANS64 P1, [R3+URZ], R0 ;  /* 0x00000000030095a7 */ /* 0x000ea4000802007f */
[----:B--2---:R-:W-:Y:S05]  /*8020*/  @!P1 BRA `(.L_x_21) ;  /* 0xfffffffc00f09947 */ /* 0x004fea000383ffff */
[----:B------:R-:W-:Y:S05]  /*8030*/  BRA `(.L_x_20) ;  /* 0xffffff9400ec7947 */ /* 0x000fea000383ffff */
.L_x_26:
[----:B-1----:R1:W2:Y:S02]  /*8040*/  SYNCS.PHASECHK.TRANS64.TRYWAIT P1, [R5+URZ], R4 ;  /* 0x00000004050075a7 */ /* 0x0022a4000802017f */
[----:B--2---:R-:W-:Y:S05]  /*8050*/  @!P1 NANOSLEEP.SYNCS 0x989680 ;  /* 0x009896800000995d */ /* 0x004fea0003900000 */
[----:B------:R-:W2:Y:S02]  /*8060*/  @!P1 SYNCS.PHASECHK.TRANS64 P1, [R5+URZ], R4 ;  /* 0x00000004050095a7 */ /* 0x000ea4000802007f */
[----:B--2---:R-:W-:Y:S05]  /*8070*/  @!P1 BRA `(.L_x_26) ;  /* 0xfffffffc00f09947 */ /* 0x004fea000383ffff */
[----:B------:R-:W-:Y:S05]  /*8080*/  BRA `(.L_x_25) ;  /* 0xffffff9800c87947 */ /* 0x000fea000383ffff */
.L_x_167:
[----:B------:R-:W-:Y:S01]  /*8090*/  BSSY B1, `(.L_x_188) ;  /* 0x0000006000017945 */ /* 0x000fe20003800000 */
[----:B------:R-:W-:-:S07]  /*80a0*/  IMAD.MOV.U32 R15, RZ, RZ, -0x1 ;  /* 0xffffffffff0f7424 */ /* 0x000fce00078e00ff */
[----:B------:R-:W-:Y:S05]  /*80b0*/  WARPSYNC.COLLECTIVE R15, `(.L_x_189) ;  /* 0x000000000f0c7348 */ /* 0x000fea0003c00000 */
[----:B------:R-:W-:Y:S02]  /*80c0*/  ELECT P6, UR62, PT ;  /* 0x00000000003e782f */ /* 0x000fe400038c0000 */
[----:B------:R-:W-:Y:S01]  /*80d0*/  MOV R14, UR62 ;  /* 0x0000003e000e7c02 */ /* 0x000fe20008000f00 */
[----:B------:R-:W-:Y:S10]  /*80e0*/  ENDCOLLECTIVE ;  /* 0x000000000000791b */ /* 0x000ff40003800000 */
.L_x_189:
[----:B------:R-:W-:Y:S05]  /*80f0*/  BSYNC B1 ;  /* 0x0000000000017941 */ /* 0x000fea0003800000 */
.L_x_188:
[----:B------:R-:W-:Y:S05]  /*8100*/  BRA `(.L_x_190) ;  /* 0xffffffec00e87947 */ /* 0x000fea000383ffff */
.L_x_170:
[----:B0-----:R0:W1:Y:S02]  /*8110*/  SYNCS.PHASECHK.TRANS64.TRYWAIT P0, [R21+URZ+0x30], R12 ;  /* 0x0000300c150075a7 */ /* 0x001064000800017f */
[----:B-1----:R-:W-:Y:S05]  /*8120*/  @!P0 NANOSLEEP.SYNCS 0x989680 ;  /* 0x009896800000895d */ /* 0x002fea0003900000 */
[----:B------:R-:W1:Y:S02]  /*8130*/  @!P0 SYNCS.PHASECHK.TRANS64 P0, [R21+URZ+0x30], R12 ;  /* 0x0000300c150085a7 */ /* 0x000e64000800007f */
[----:B-1----:R-:W-:Y:S05]  /*8140*/  @!P0 BRA `(.L_x_170) ;  /* 0xfffffffc00f08947 */ /* 0x002fea000383ffff */
[----:B------:R-:W-:Y:S05]  /*8150*/  BRA `(.L_x_191) ;  /* 0xfffffff000247947 */ /* 0x000fea000383ffff */
.L_x_178:
[----:B------:R-:W-:Y:S01]  /*8160*/  BSSY B0, `(.L_x_192) ;  /* 0x0000006000007945 */ /* 0x000fe20003800000 */
[----:B------:R-:W-:-:S07]  /*8170*/  IMAD.MOV.U32 R15, RZ, RZ, -0x1 ;  /* 0xffffffffff0f7424 */ /* 0x000fce00078e00ff */
[----:B------:R-:W-:Y:S05]  /*8180*/  WARPSYNC.COLLECTIVE R15, `(.L_x_193) ;  /* 0x000000000f0c7348 */ /* 0x000fea0003c00000 */
[----:B------:R-:W-:Y:S02]  /*8190*/  ELECT P6, UR62, PT ;  /* 0x00000000003e782f */ /* 0x000fe400038c0000 */
[----:B------:R-:W-:Y:S01]  /*81a0*/  MOV R14, UR62 ;  /* 0x0000003e000e7c02 */ /* 0x000fe20008000f00 */
[----:B------:R-:W-:Y:S10]  /*81b0*/  ENDCOLLECTIVE ;  /* 0x000000000000791b */ /* 0x000ff40003800000 */
.L_x_193:
[----:B------:R-:W-:Y:S05]  /*81c0*/  BSYNC B0 ;  /* 0x0000000000007941 */ /* 0x000fea0003800000 */
.L_x_192:
[----:B------:R-:W-:Y:S05]  /*81d0*/  BRA `(.L_x_194) ;  /* 0xfffffff800887947 */ /* 0x000fea000383ffff */
.L_x_182:
[----:B0-----:R0:W1:Y:S02]  /*81e0*/  SYNCS.PHASECHK.TRANS64.TRYWAIT P0, [R7+URZ], R4 ;  /* 0x00000004070075a7 */ /* 0x001064000800017f */
[----:B-1----:R-:W-:Y:S05]  /*81f0*/  @!P0 NANOSLEEP.SYNCS 0x989680 ;  /* 0x009896800000895d */ /* 0x002fea0003900000 */
[----:B------:R-:W1:Y:S02]  /*8200*/  @!P0 SYNCS.PHASECHK.TRANS64 P0, [R7+URZ], R4 ;  /* 0x00000004070085a7 */ /* 0x000e64000800007f */
[----:B-1----:R-:W-:Y:S05]  /*8210*/  @!P0 BRA `(.L_x_182) ;  /* 0xfffffffc00f08947 */ /* 0x002fea000383ffff */
[----:B------:R-:W-:Y:S05]  /*8220*/  BRA `(.L_x_195) ;  /* 0xfffffff800c87947 */ /* 0x000fea000383ffff */
.L_x_183:
[----:B0-----:R0:W1:Y:S02]  /*8230*/  SYNCS.PHASECHK.TRANS64.TRYWAIT P0, [R8+URZ], R5 ;  /* 0x00000005080075a7 */ /* 0x001064000800017f */
[----:B-1----:R-:W-:Y:S05]  /*8240*/  @!P0 NANOSLEEP.SYNCS 0x989680 ;  /* 0x009896800000895d */ /* 0x002fea0003900000 */
[----:B------:R-:W1:Y:S02]  /*8250*/  @!P0 SYNCS.PHASECHK.TRANS64 P0, [R8+URZ], R5 ;  /* 0x00000005080085a7 */ /* 0x000e64000800007f */
[----:B-1----:R-:W-:Y:S05]  /*8260*/  @!P0 BRA `(.L_x_183) ;  /* 0xfffffffc00f08947 */ /* 0x002fea000383ffff */
[----:B------:R-:W-:Y:S05]  /*8270*/  BRA `(.L_x_196) ;  /* 0xfffffff800d87947 */ /* 0x000fea000383ffff */
.L_x_184:
[----:B0-----:R0:W1:Y:S02]  /*8280*/  SYNCS.PHASECHK.TRANS64.TRYWAIT P0, [R9+URZ], R4 ;  /* 0x00000004090075a7 */ /* 0x001064000800017f */
[----:B-1----:R-:W-:Y:S05]  /*8290*/  @!P0 NANOSLEEP.SYNCS 0x989680 ;  /* 0x009896800000895d */ /* 0x002fea0003900000 */
[----:B------:R-:W1:Y:S02]  /*82a0*/  @!P0 SYNCS.PHASECHK.TRANS64 P0, [R9+URZ], R4 ;  /* 0x00000004090085a7 */ /* 0x000e64000800007f */
[----:B-1----:R-:W-:Y:S05]  /*82b0*/  @!P0 BRA `(.L_x_184) ;  /* 0xfffffffc00f08947 */ /* 0x002fea000383ffff */
[----:B------:R-:W-:Y:S05]  /*82c0*/  BRA `(.L_x_197) ;  /* 0xfffffff800e87947 */ /* 0x000fea000383ffff */
.L_x_185:
[----:B0-----:R0:W1:Y:S02]  /*82d0*/  SYNCS.PHASECHK.TRANS64.TRYWAIT P0, [R8+URZ], R5 ;  /* 0x00000005080075a7 */ /* 0x001064000800017f */
[----:B-1----:R-:W-:Y:S05]  /*82e0*/  @!P0 NANOSLEEP.SYNCS 0x989680 ;  /* 0x009896800000895d */ /* 0x002fea0003900000 */
[----:B------:R-:W1:Y:S02]  /*82f0*/  @!P0 SYNCS.PHASECHK.TRANS64 P0, [R8+URZ], R5 ;  /* 0x00000005080085a7 */ /* 0x000e64000800007f */
[----:B-1----:R-:W-:Y:S05]  /*8300*/  @!P0 BRA `(.L_x_185) ;  /* 0xfffffffc00f08947 */ /* 0x002fea000383ffff */
[----:B------:R-:W-:Y:S05]  /*8310*/  BRA `(.L_x_198) ;  /* 0xfffffff800f87947 */ /* 0x000fea000383ffff */
.L_x_186:
[----:B-1----:R1:W2:Y:S02]  /*8320*/  SYNCS.PHASECHK.TRANS64.TRYWAIT P0, [R11+URZ], R6 ;  /* 0x000000060b0075a7 */ /* 0x0022a4000800017f */
[----:B--2---:R-:W-:Y:S05]  /*8330*/  @!P0 NANOSLEEP.SYNCS 0x989680 ;  /* 0x009896800000895d */ /* 0x004fea0003900000 */
[----:B------:R-:W2:Y:S02]  /*8340*/  @!P0 SYNCS.PHASECHK.TRANS64 P0, [R11+URZ], R6 ;  /* 0x000000060b0085a7 */ /* 0x000ea4000800007f */
[----:B--2---:R-:W-:Y:S05]  /*8350*/  @!P0 BRA `(.L_x_186) ;  /* 0xfffffffc00f08947 */ /* 0x004fea000383ffff */
[----:B------:R-:W-:Y:S05]  /*8360*/  BRA `(.L_x_199) ;  /* 0xfffffffc00007947 */ /* 0x000fea000383ffff */
.L_x_200:
[----:B------:R-:W-:-:S00]  /*8370*/  BRA `(.L_x_200) ;  /* 0xfffffffc00fc7947 */ /* 0x000fc0000383ffff */
[----:B------:R-:W-:-:S00]  /*8380*/  NOP ;  /* 0x0000000000007918 */ /* 0x000fc00000000000 */
[----:B------:R-:W-:-:S00]  /*8390*/  NOP ;  /* 0x0000000000007918 */ /* 0x000fc00000000000 */
[----:B------:R-:W-:-:S00]  /*83a0*/  NOP ;  /* 0x0000000000007918 */ /* 0x000fc00000000000 */
[----:B------:R-:W-:-:S00]  /*83b0*/  NOP ;  /* 0x0000000000007918 */ /* 0x000fc00000000000 */
[----:B------:R-:W-:-:S00]  /*83c0*/  NOP ;  /* 0x0000000000007918 */ /* 0x000fc00000000000 */
[----:B------:R-:W-:-:S00]  /*83d0*/  NOP ;  /* 0x0000000000007918 */ /* 0x000fc00000000000 */
[----:B------:R-:W-:-:S00]  /*83e0*/  NOP ;  /* 0x0000000000007918 */ /* 0x000fc00000000000 */
[----:B------:R-:W-:-:S00]  /*83f0*/  NOP ;  /* 0x0000000000007918 */ /* 0x000fc00000000000 */
.L_x_201:


//--------------------- .nv.global.init           --------------------------
	.section	.nv.global.init,"aw",@progbits
.nv.global.init:
	.type		$str$22,@object
	.size		$str$22,($str$23 - $str$22)
$str$22:
        /*0000*/ 	.byte	0x6b, 0x5f, 0x74, 0x69, 0x6c, 0x65, 0x5f, 0x63, 0x6f, 0x75, 0x6e, 0x74, 0x20, 0x3e, 0x3d, 0x20
        /*0010*/ 	.byte	0x31, 0x00
	.type		$str$23,@object
	.size		$str$23,(__unnamed_1 - $str$23)
$str$23:
        /*0012*/ 	.byte	0x2f, 0x74, 0x6d, 0x70, 0x2f, 0x63, 0x75, 0x74, 0x6c, 0x61, 0x73, 0x73, 0x5f, 0x73, 0x77, 0x65
        /*0022*/ 	.byte	0x65, 0x70, 0x5f, 0x73, 0x72, 0x63, 0x2f, 0x69, 0x6e, 0x63, 0x6c, 0x75, 0x64, 0x65, 0x2f, 0x63
        /*0032*/ 	.byte	0x75, 0x74, 0x6c, 0x61, 0x73, 0x73, 0x2f, 0x67, 0x65, 0x6d, 0x6d, 0x2f, 0x63, 0x6f, 0x6c, 0x6c
        /*0042*/ 	.byte	0x65, 0x63, 0x74, 0x69, 0x76, 0x65, 0x2f, 0x73, 0x6d, 0x39, 0x30, 0x5f, 0x6d, 0x6d, 0x61, 0x5f
        /*0052*/ 	.byte	0x74, 0x6d, 0x61, 0x5f, 0x67, 0x6d, 0x6d, 0x61, 0x5f, 0x73, 0x73, 0x5f, 0x77, 0x61, 0x72, 0x70
        /*0062*/ 	.byte	0x73, 0x70, 0x65, 0x63, 0x69, 0x61, 0x6c, 0x69, 0x7a, 0x65, 0x64, 0x2e, 0x68, 0x70, 0x70, 0x00
	.type		__unnamed_1,@object
	.size		__unnamed_1,(.L_0 - __unnamed_1)
__unnamed_1:
        /*0072*/ 	.byte	0x76, 0x6f, 0x69, 0x64, 0x20, 0x63, 0x75, 0x74, 0x6c, 0x61, 0x73, 0x73, 0x3a, 0x3a, 0x67, 0x65
        /* <DEDUP_REMOVED lines=180> */
        /*0bc2*/ 	.byte	0x75, 0x74, 0x65, 0x3a, 0x3a, 0x69, 0x64, 0x65, 0x6e, 0x74, 0x69, 0x74, 0x79, 0x5d, 0x00
.L_0:


//--------------------- .nv.shared._ZN7cutlass13device_kernelINS_4gemm6kernel13GemmUniversalIN4cute5tupleIJiiiiEEENS1_10collective13CollectiveMmaINS1_34MainloopSm90TmaGmmaWarpSpecializedILi6ENS5_IJNS4_1CILi2EEENSA_ILi4EEENSA_ILi1EEEEEENS1_35KernelTmaWarpSpecializedCooperativeEEENS5_IJNSA_ILi128EEESH_NSA_ILi64EEEEEENS_6half_tENS5_IJlSD_lEEESK_SL_NS4_8TiledMMAINS4_8MMA_AtomIJNS4_4SM904GMMA26MMA_64x128x16_F32F16F16_SSILNSP_5MajorE0ELSR_0ELNSP_7ScaleInE1ELSS_1EEEEEENS4_6LayoutINS5_IJSB_SD_SD_EEENS5_IJSD_NSA_ILi0EEESX_EEEEENS5_IJNS4_10UnderscoreES10_S10_EEEEENS4_23SM90_TMA_LOAD_MULTICASTENS4_14ComposedLayoutINS4_7SwizzleILi3ELi4ELi3EEENS4_18smem_ptr_flag_bitsILi16EEENSV_INS5_IJNSA_ILi8EEESI_EEENS5_IJSI_SD_EEEEEEEvNS4_8identityES13_S1D_vS1E_EENS_8epilogue10collective6detail29Sm90TmaWarpSpecializedAdapterINS1H_15DefaultEpilogueISK_SL_SL_NS1G_6thread17LinearCombinationISK_Li1EffLNS1L_9ScaleType4KindE0ELNS_15FloatRoundStyleE2ESK_EENS1_15EpilogueDefaultEEEEEvvEEEEvNT_6ParamsE --------------------------
	.section	.nv.shared._ZN7cutlass13device_kernelINS_4gemm6kernel13GemmUniversalIN4cute5tupleIJiiiiEEENS1_10collective13CollectiveMmaINS1_34MainloopSm90TmaGmmaWarpSpecializedILi6ENS5_IJNS4_1CILi2EEENSA_ILi4EEENSA_ILi1EEEEEENS1_35KernelTmaWarpSpecializedCooperativeEEENS5_IJNSA_ILi128EEESH_NSA_ILi64EEEEEENS_6half_tENS5_IJlSD_lEEESK_SL_NS4_8TiledMMAINS4_8MMA_AtomIJNS4_4SM904GMMA26MMA_64x128x16_F32F16F16_SSILNSP_5MajorE0ELSR_0ELNSP_7ScaleInE1ELSS_1EEEEEENS4_6LayoutINS5_IJSB_SD_SD_EEENS5_IJSD_NSA_ILi0EEESX_EEEEENS5_IJNS4_10UnderscoreES10_S10_EEEEENS4_23SM90_TMA_LOAD_MULTICASTENS4_14ComposedLayoutINS4_7SwizzleILi3ELi4ELi3EEENS4_18smem_ptr_flag_bitsILi16EEENSV_INS5_IJNSA_ILi8EEESI_EEENS5_IJSI_SD_EEEEEEEvNS4_8identityES13_S1D_vS1E_EENS_8epilogue10collective6detail29Sm90TmaWarpSpecializedAdapterINS1H_15DefaultEpilogueISK_SL_SL_NS1G_6thread17LinearCombinationISK_Li1EffLNS1L_9ScaleType4KindE0ELNS_15FloatRoundStyleE2ESK_EENS1_15EpilogueDefaultEEEEEvvEEEEvNT_6ParamsE,"aw",@nobits
	.sectionflags	@""
	.align	16
	.zero		1024


//--------------------- .nv.shared.reserved.0     --------------------------
	.section	.nv.shared.reserved.0,"aw",@nobits
	.weak		__nv_reservedSMEM_offset_0_alias
	.size		__nv_reservedSMEM_offset_0_alias, 0, 0
	.other		__nv_reservedSMEM_offset_0_alias,@"STO_CUDA_RESERVED_SHARED STV_DEFAULT"
__nv_reservedSMEM_offset_0_alias:
	.zero		0


//--------------------- .nv.global                --------------------------
	.section	.nv.global,"aw",@nobits
.nv.global:
	.type		_ZN40_INTERNAL_d117a9e6_4_k_cu_029f67fb_274204cute1_E,@object
	.size		_ZN40_INTERNAL_d117a9e6_4_k_cu_029f67fb_274204cute1_E,(_ZN40_INTERNAL_d117a9e6_4_k_cu_029f67fb_274204cuda3std3__45__cpo6cbeginE - _ZN40_INTERNAL_d117a9e6_4_k_cu_029f67fb_274204cute1_E)
_ZN40_INTERNAL_d117a9e6_4_k_cu_029f67fb_274204cute1_E:
	.zero		1
	.type		_ZN40_INTERNAL_d117a9e6_4_k_cu_029f67fb_274204cuda3std3__45__cpo6cbeginE,@object
	.size		_ZN40_INTERNAL_d117a9e6_4_k_cu_029f67fb_274204cuda3std3__45__cpo6cbeginE,(_ZN40_INTERNAL_d117a9e6_4_k_cu_029f67fb_274204cuda3std3__48in_placeE - _ZN40_INTERNAL_d117a9e6_4_k_cu_029f67fb_274204cuda3std3__45__cpo6cbeginE)
_ZN40_INTERNAL_d117a9e6_4_k_cu_029f67fb_274204cuda3std3__45__cpo6cbeginE:
	.zero		1
	.type		_ZN40_INTERNAL_d117a9e6_4_k_cu_029f67fb_274204cuda3std3__48in_placeE,@object
	.size		_ZN40_INTERNAL_d117a9e6_4_k_cu_029f67fb_274204cuda3std3__48in_placeE,(_ZN40_INTERNAL_d117a9e6_4_k_cu_029f67fb_274204cuda3std6ranges3__45__cpo9iter_moveE - _ZN40_INTERNAL_d117a9e6_4_k_cu_029f67fb_274204cuda3std3__48in_placeE)
_ZN40_INTERNAL_d117a9e6_4_k_cu_029f67fb_274204cuda3std3__48in_placeE:
	.zero		1
	.type		_ZN40_INTERNAL_d117a9e6_4_k_cu_029f67fb_274204cuda3std6ranges3__45__cpo9iter_moveE,@object
	.size		_ZN40_INTERNAL_d117a9e6_4_k_cu_029f67fb_274204cuda3std6ranges3__45__cpo9iter_moveE,(_ZN40_INTERNAL_d117a9e6_4_k_cu_029f67fb_274204cuda3std3__45__cpo5beginE - _ZN40_INTERNAL_d117a9e6_4_k_cu_029f67fb_274204cuda3std6ranges3__45__cpo9iter_moveE)
_ZN40_INTERNAL_d117a9e6_4_k_cu_029f67fb_274204cuda3std6ranges3__45__cpo9iter_moveE:
	.zero		1
	.type		_ZN40_INTERNAL_d117a9e6_4_k_cu_029f67fb_274204cuda3std3__45__cpo5beginE,@object
	.size		_ZN40_INTERNAL_d117a9e6_4_k_cu_029f67fb_274204cuda3std3__45__cpo5beginE,(_ZN40_INTERNAL_d117a9e6_4_k_cu_029f67fb_274204cuda3std3__442_GLOBAL__N__d117a9e6_4_k_cu_029f67fb_274206ignoreE - _ZN40_INTERNAL_d117a9e6_4_k_cu_029f67fb_274204cuda3std3__45__cpo5beginE)
_ZN40_INTERNAL_d117a9e6_4_k_cu_029f67fb_274204cuda3std3__45__cpo5beginE:
	.zero		1
	.type		_ZN40_INTERNAL_d117a9e6_4_k_cu_029f67fb_274204cuda3std3__442_GLOBAL__N__d117a9e6_4_k_cu_029f67fb_274206ignoreE,@object
	.size		_ZN40_INTERNAL_d117a9e6_4_k_cu_029f67fb_274204cuda3std3__442_GLOBAL__N__d117a9e6_4_k_cu_029f67fb_274206ignoreE,(_ZN40_INTERNAL_d117a9e6_4_k_cu_029f67fb_274204cute7productE - _ZN40_INTERNAL_d117a9e6_4_k_cu_029f67fb_274204cuda3std3__442_GLOBAL__N__d117a9e6_4_k_cu_029f67fb_274206ignoreE)
_ZN40_INTERNAL_d117a9e6_4_k_cu_029f67fb_274204cuda3std3__442_GLOBAL__N__d117a9e6_4_k_cu_029f67fb_274206ignoreE:
	.zero		1
	.type		_ZN40_INTERNAL_d117a9e6_4_k_cu_029f67fb_274204cute7productE,@object
	.size		_ZN40_INTERNAL_d117a9e6_4_k_cu_029f67fb_274204cute7productE,(_ZN40_INTERNAL_d117a9e6_4_k_cu_029f67fb_274204cuda3std3__45__cpo3endE - _ZN40_INTERNAL_d117a9e6_4_k_cu_029f67fb_274204cute7productE)
_ZN40_INTERNAL_d117a9e6_4_k_cu_029f67fb_274204cute7productE:
	.zero		1
	.type		_ZN40_INTERNAL_d117a9e6_4_k_cu_029f67fb_274204cuda3std3__45__cpo3endE,@object
	.size		_ZN40_INTERNAL_d117a9e6_4_k_cu_029f67fb_274204cuda3std3__45__cpo3endE,(_ZN40_INTERNAL_d117a9e6_4_k_cu_029f67fb_274204cuda3std3__419piecewise_constructE - _ZN40_INTERNAL_d117a9e6_4_k_cu_029f67fb_274204cuda3std3__45__cpo3endE)
_ZN40_INTERNAL_d117a9e6_4_k_cu_029f67fb_274204cuda3std3__45__cpo3endE:
	.zero		1
	.type		_ZN40_INTERNAL_d117a9e6_4_k_cu_029f67fb_274204cuda3std3__419piecewise_constructE,@object
	.size		_ZN40_INTERNAL_d117a9e6_4_k_cu_029f67fb_274204cuda3std3__419piecewise_constructE,(_ZN40_INTERNAL_d117a9e6_4_k_cu_029f67fb_274204cuda3std3__45__cpo4cendE - _ZN40_INTERNAL_d117a9e6_4_k_cu_029f67fb_274204cuda3std3__419piecewise_constructE)
_ZN40_INTERNAL_d117a9e6_4_k_cu_029f67fb_274204cuda3std3__419piecewise_constructE:
	.zero		1
	.type		_ZN40_INTERNAL_d117a9e6_4_k_cu_029f67fb_274204cuda3std3__45__cpo4cendE,@object
	.size		_ZN40_INTERNAL_d117a9e6_4_k_cu_029f67fb_274204cuda3std3__45__cpo4cendE,(_ZN40_INTERNAL_d117a9e6_4_k_cu_029f67fb_274204cuda3std6ranges3__45__cpo4swapE - _ZN40_INTERNAL_d117a9e6_4_k_cu_029f67fb_274204cuda3std3__45__cpo4cendE)
_ZN40_INTERNAL_d117a9e6_4_k_cu_029f67fb_274204cuda3std3__45__cpo4cendE:
	.zero		1
	.type		_ZN40_INTERNAL_d117a9e6_4_k_cu_029f67fb_274204cuda3std6ranges3__45__cpo4swapE,@object
	.size		_ZN40_INTERNAL_d117a9e6_4_k_cu_029f67fb_274204cuda3std6ranges3__45__cpo4swapE,(.L_8 - _ZN40_INTERNAL_d117a9e6_4_k_cu_029f67fb_274204cuda3std6ranges3__45__cpo4swapE)
_ZN40_INTERNAL_d117a9e6_4_k_cu_029f67fb_274204cuda3std6ranges3__45__cpo4swapE:
	.zero		1
.L_8:


//--------------------- .nv.constant0._ZN7cutlass13device_kernelINS_4gemm6kernel13GemmUniversalIN4cute5tupleIJiiiiEEENS1_10collective13CollectiveMmaINS1_34MainloopSm90TmaGmmaWarpSpecializedILi6ENS5_IJNS4_1CILi2EEENSA_ILi4EEENSA_ILi1EEEEEENS1_35KernelTmaWarpSpecializedCooperativeEEENS5_IJNSA_ILi128EEESH_NSA_ILi64EEEEEENS_6half_tENS5_IJlSD_lEEESK_SL_NS4_8TiledMMAINS4_8MMA_AtomIJNS4_4SM904GMMA26MMA_64x128x16_F32F16F16_SSILNSP_5MajorE0ELSR_0ELNSP_7ScaleInE1ELSS_1EEEEEENS4_6LayoutINS5_IJSB_SD_SD_EEENS5_IJSD_NSA_ILi0EEESX_EEEEENS5_IJNS4_10UnderscoreES10_S10_EEEEENS4_23SM90_TMA_LOAD_MULTICASTENS4_14ComposedLayoutINS4_7SwizzleILi3ELi4ELi3EEENS4_18smem_ptr_flag_bitsILi16EEENSV_INS5_IJNSA_ILi8EEESI_EEENS5_IJSI_SD_EEEEEEEvNS4_8identityES13_S1D_vS1E_EENS_8epilogue10collective6detail29Sm90TmaWarpSpecializedAdapterINS1H_15DefaultEpilogueISK_SL_SL_NS1G_6thread17LinearCombinationISK_Li1EffLNS1L_9ScaleType4KindE0ELNS_15FloatRoundStyleE2ESK_EENS1_15EpilogueDefaultEEEEEvvEEEEvNT_6ParamsE --------------------------
	.section	.nv.constant0._ZN7cutlass13device_kernelINS_4gemm6kernel13GemmUniversalIN4cute5tupleIJiiiiEEENS1_10collective13CollectiveMmaINS1_34MainloopSm90TmaGmmaWarpSpecializedILi6ENS5_IJNS4_1CILi2EEENSA_ILi4EEENSA_ILi1EEEEEENS1_35KernelTmaWarpSpecializedCooperativeEEENS5_IJNSA_ILi128EEESH_NSA_ILi64EEEEEENS_6half_tENS5_IJlSD_lEEESK_SL_NS4_8TiledMMAINS4_8MMA_AtomIJNS4_4SM904GMMA26MMA_64x128x16_F32F16F16_SSILNSP_5MajorE0ELSR_0ELNSP_7ScaleInE1ELSS_1EEEEEENS4_6LayoutINS5_IJSB_SD_SD_EEENS5_IJSD_NSA_ILi0EEESX_EEEEENS5_IJNS4_10UnderscoreES10_S10_EEEEENS4_23SM90_TMA_LOAD_MULTICASTENS4_14ComposedLayoutINS4_7SwizzleILi3ELi4ELi3EEENS4_18smem_ptr_flag_bitsILi16EEENSV_INS5_IJNSA_ILi8EEESI_EEENS5_IJSI_SD_EEEEEEEvNS4_8identityES13_S1D_vS1E_EENS_8epilogue10collective6detail29Sm90TmaWarpSpecializedAdapterINS1H_15DefaultEpilogueISK_SL_SL_NS1G_6thread17LinearCombinationISK_Li1EffLNS1L_9ScaleType4KindE0ELNS_15FloatRoundStyleE2ESK_EENS1_15EpilogueDefaultEEEEEvvEEEEvNT_6ParamsE,"a",@progbits
	.sectionflags	@""
	.align	4
.nv.constant0._ZN7cutlass13device_kernelINS_4gemm6kernel13GemmUniversalIN4cute5tupleIJiiiiEEENS1_10collective13CollectiveMmaINS1_34MainloopSm90TmaGmmaWarpSpecializedILi6ENS5_IJNS4_1CILi2EEENSA_ILi4EEENSA_ILi1EEEEEENS1_35KernelTmaWarpSpecializedCooperativeEEENS5_IJNSA_ILi128EEESH_NSA_ILi64EEEEEENS_6half_tENS5_IJlSD_lEEESK_SL_NS4_8TiledMMAINS4_8MMA_AtomIJNS4_4SM904GMMA26MMA_64x128x16_F32F16F16_SSILNSP_5MajorE0ELSR_0ELNSP_7ScaleInE1ELSS_1EEEEEENS4_6LayoutINS5_IJSB_SD_SD_EEENS5_IJSD_NSA_ILi0EEESX_EEEEENS5_IJNS4_10UnderscoreES10_S10_EEEEENS4_23SM90_TMA_LOAD_MULTICASTENS4_14ComposedLayoutINS4_7SwizzleILi3ELi4ELi3EEENS4_18smem_ptr_flag_bitsILi16EEENSV_INS5_IJNSA_ILi8EEESI_EEENS5_IJSI_SD_EEEEEEEvNS4_8identityES13_S1D_vS1E_EENS_8epilogue10collective6detail29Sm90TmaWarpSpecializedAdapterINS1H_15DefaultEpilogueISK_SL_SL_NS1G_6thread17LinearCombinationISK_Li1EffLNS1L_9ScaleType4KindE0ELNS_15FloatRoundStyleE2ESK_EENS1_15EpilogueDefaultEEEEEvvEEEEvNT_6ParamsE:
	.zero		1664


//--------------------- SYMBOLS --------------------------

	.type		.nv.reservedSmem.offset0,@object
	.size		.nv.reservedSmem.offset0,0x4
	.type		__assertfail,@function
